//
// Generated by NVIDIA NVVM Compiler
//
// Compiler Build ID: CL-36424714
// Cuda compilation tools, release 13.0, V13.0.88
// Based on NVVM 20.0.0
//

.version 9.0
.target sm_100
.address_size 64

	// .globl	_Z3funPiS_iP1PS1_S1_S1_S1_S1_S_S_S_S_S_S_S_S_S_S_S_S_S_S_S_S_S_S_S_S_S_S_S_S_S_S_S_S_S_S_S_
.global .align 8 .b8 d_D[1120000];

.visible .entry _Z3funPiS_iP1PS1_S1_S1_S1_S1_S_S_S_S_S_S_S_S_S_S_S_S_S_S_S_S_S_S_S_S_S_S_S_S_S_S_S_S_S_S_S_(
	.param .u64 .ptr .align 1 _Z3funPiS_iP1PS1_S1_S1_S1_S1_S_S_S_S_S_S_S_S_S_S_S_S_S_S_S_S_S_S_S_S_S_S_S_S_S_S_S_S_S_S_S__param_0,
	.param .u64 .ptr .align 1 _Z3funPiS_iP1PS1_S1_S1_S1_S1_S_S_S_S_S_S_S_S_S_S_S_S_S_S_S_S_S_S_S_S_S_S_S_S_S_S_S_S_S_S_S__param_1,
	.param .u32 _Z3funPiS_iP1PS1_S1_S1_S1_S1_S_S_S_S_S_S_S_S_S_S_S_S_S_S_S_S_S_S_S_S_S_S_S_S_S_S_S_S_S_S_S__param_2,
	.param .u64 .ptr .align 1 _Z3funPiS_iP1PS1_S1_S1_S1_S1_S_S_S_S_S_S_S_S_S_S_S_S_S_S_S_S_S_S_S_S_S_S_S_S_S_S_S_S_S_S_S__param_3,
	.param .u64 .ptr .align 1 _Z3funPiS_iP1PS1_S1_S1_S1_S1_S_S_S_S_S_S_S_S_S_S_S_S_S_S_S_S_S_S_S_S_S_S_S_S_S_S_S_S_S_S_S__param_4,
	.param .u64 .ptr .align 1 _Z3funPiS_iP1PS1_S1_S1_S1_S1_S_S_S_S_S_S_S_S_S_S_S_S_S_S_S_S_S_S_S_S_S_S_S_S_S_S_S_S_S_S_S__param_5,
	.param .u64 .ptr .align 1 _Z3funPiS_iP1PS1_S1_S1_S1_S1_S_S_S_S_S_S_S_S_S_S_S_S_S_S_S_S_S_S_S_S_S_S_S_S_S_S_S_S_S_S_S__param_6,
	.param .u64 .ptr .align 1 _Z3funPiS_iP1PS1_S1_S1_S1_S1_S_S_S_S_S_S_S_S_S_S_S_S_S_S_S_S_S_S_S_S_S_S_S_S_S_S_S_S_S_S_S__param_7,
	.param .u64 .ptr .align 1 _Z3funPiS_iP1PS1_S1_S1_S1_S1_S_S_S_S_S_S_S_S_S_S_S_S_S_S_S_S_S_S_S_S_S_S_S_S_S_S_S_S_S_S_S__param_8,
	.param .u64 .ptr .align 1 _Z3funPiS_iP1PS1_S1_S1_S1_S1_S_S_S_S_S_S_S_S_S_S_S_S_S_S_S_S_S_S_S_S_S_S_S_S_S_S_S_S_S_S_S__param_9,
	.param .u64 .ptr .align 1 _Z3funPiS_iP1PS1_S1_S1_S1_S1_S_S_S_S_S_S_S_S_S_S_S_S_S_S_S_S_S_S_S_S_S_S_S_S_S_S_S_S_S_S_S__param_10,
	.param .u64 .ptr .align 1 _Z3funPiS_iP1PS1_S1_S1_S1_S1_S_S_S_S_S_S_S_S_S_S_S_S_S_S_S_S_S_S_S_S_S_S_S_S_S_S_S_S_S_S_S__param_11,
	.param .u64 .ptr .align 1 _Z3funPiS_iP1PS1_S1_S1_S1_S1_S_S_S_S_S_S_S_S_S_S_S_S_S_S_S_S_S_S_S_S_S_S_S_S_S_S_S_S_S_S_S__param_12,
	.param .u64 .ptr .align 1 _Z3funPiS_iP1PS1_S1_S1_S1_S1_S_S_S_S_S_S_S_S_S_S_S_S_S_S_S_S_S_S_S_S_S_S_S_S_S_S_S_S_S_S_S__param_13,
	.param .u64 .ptr .align 1 _Z3funPiS_iP1PS1_S1_S1_S1_S1_S_S_S_S_S_S_S_S_S_S_S_S_S_S_S_S_S_S_S_S_S_S_S_S_S_S_S_S_S_S_S__param_14,
	.param .u64 .ptr .align 1 _Z3funPiS_iP1PS1_S1_S1_S1_S1_S_S_S_S_S_S_S_S_S_S_S_S_S_S_S_S_S_S_S_S_S_S_S_S_S_S_S_S_S_S_S__param_15,
	.param .u64 .ptr .align 1 _Z3funPiS_iP1PS1_S1_S1_S1_S1_S_S_S_S_S_S_S_S_S_S_S_S_S_S_S_S_S_S_S_S_S_S_S_S_S_S_S_S_S_S_S__param_16,
	.param .u64 .ptr .align 1 _Z3funPiS_iP1PS1_S1_S1_S1_S1_S_S_S_S_S_S_S_S_S_S_S_S_S_S_S_S_S_S_S_S_S_S_S_S_S_S_S_S_S_S_S__param_17,
	.param .u64 .ptr .align 1 _Z3funPiS_iP1PS1_S1_S1_S1_S1_S_S_S_S_S_S_S_S_S_S_S_S_S_S_S_S_S_S_S_S_S_S_S_S_S_S_S_S_S_S_S__param_18,
	.param .u64 .ptr .align 1 _Z3funPiS_iP1PS1_S1_S1_S1_S1_S_S_S_S_S_S_S_S_S_S_S_S_S_S_S_S_S_S_S_S_S_S_S_S_S_S_S_S_S_S_S__param_19,
	.param .u64 .ptr .align 1 _Z3funPiS_iP1PS1_S1_S1_S1_S1_S_S_S_S_S_S_S_S_S_S_S_S_S_S_S_S_S_S_S_S_S_S_S_S_S_S_S_S_S_S_S__param_20,
	.param .u64 .ptr .align 1 _Z3funPiS_iP1PS1_S1_S1_S1_S1_S_S_S_S_S_S_S_S_S_S_S_S_S_S_S_S_S_S_S_S_S_S_S_S_S_S_S_S_S_S_S__param_21,
	.param .u64 .ptr .align 1 _Z3funPiS_iP1PS1_S1_S1_S1_S1_S_S_S_S_S_S_S_S_S_S_S_S_S_S_S_S_S_S_S_S_S_S_S_S_S_S_S_S_S_S_S__param_22,
	.param .u64 .ptr .align 1 _Z3funPiS_iP1PS1_S1_S1_S1_S1_S_S_S_S_S_S_S_S_S_S_S_S_S_S_S_S_S_S_S_S_S_S_S_S_S_S_S_S_S_S_S__param_23,
	.param .u64 .ptr .align 1 _Z3funPiS_iP1PS1_S1_S1_S1_S1_S_S_S_S_S_S_S_S_S_S_S_S_S_S_S_S_S_S_S_S_S_S_S_S_S_S_S_S_S_S_S__param_24,
	.param .u64 .ptr .align 1 _Z3funPiS_iP1PS1_S1_S1_S1_S1_S_S_S_S_S_S_S_S_S_S_S_S_S_S_S_S_S_S_S_S_S_S_S_S_S_S_S_S_S_S_S__param_25,
	.param .u64 .ptr .align 1 _Z3funPiS_iP1PS1_S1_S1_S1_S1_S_S_S_S_S_S_S_S_S_S_S_S_S_S_S_S_S_S_S_S_S_S_S_S_S_S_S_S_S_S_S__param_26,
	.param .u64 .ptr .align 1 _Z3funPiS_iP1PS1_S1_S1_S1_S1_S_S_S_S_S_S_S_S_S_S_S_S_S_S_S_S_S_S_S_S_S_S_S_S_S_S_S_S_S_S_S__param_27,
	.param .u64 .ptr .align 1 _Z3funPiS_iP1PS1_S1_S1_S1_S1_S_S_S_S_S_S_S_S_S_S_S_S_S_S_S_S_S_S_S_S_S_S_S_S_S_S_S_S_S_S_S__param_28,
	.param .u64 .ptr .align 1 _Z3funPiS_iP1PS1_S1_S1_S1_S1_S_S_S_S_S_S_S_S_S_S_S_S_S_S_S_S_S_S_S_S_S_S_S_S_S_S_S_S_S_S_S__param_29,
	.param .u64 .ptr .align 1 _Z3funPiS_iP1PS1_S1_S1_S1_S1_S_S_S_S_S_S_S_S_S_S_S_S_S_S_S_S_S_S_S_S_S_S_S_S_S_S_S_S_S_S_S__param_30,
	.param .u64 .ptr .align 1 _Z3funPiS_iP1PS1_S1_S1_S1_S1_S_S_S_S_S_S_S_S_S_S_S_S_S_S_S_S_S_S_S_S_S_S_S_S_S_S_S_S_S_S_S__param_31,
	.param .u64 .ptr .align 1 _Z3funPiS_iP1PS1_S1_S1_S1_S1_S_S_S_S_S_S_S_S_S_S_S_S_S_S_S_S_S_S_S_S_S_S_S_S_S_S_S_S_S_S_S__param_32,
	.param .u64 .ptr .align 1 _Z3funPiS_iP1PS1_S1_S1_S1_S1_S_S_S_S_S_S_S_S_S_S_S_S_S_S_S_S_S_S_S_S_S_S_S_S_S_S_S_S_S_S_S__param_33,
	.param .u64 .ptr .align 1 _Z3funPiS_iP1PS1_S1_S1_S1_S1_S_S_S_S_S_S_S_S_S_S_S_S_S_S_S_S_S_S_S_S_S_S_S_S_S_S_S_S_S_S_S__param_34,
	.param .u64 .ptr .align 1 _Z3funPiS_iP1PS1_S1_S1_S1_S1_S_S_S_S_S_S_S_S_S_S_S_S_S_S_S_S_S_S_S_S_S_S_S_S_S_S_S_S_S_S_S__param_35,
	.param .u64 .ptr .align 1 _Z3funPiS_iP1PS1_S1_S1_S1_S1_S_S_S_S_S_S_S_S_S_S_S_S_S_S_S_S_S_S_S_S_S_S_S_S_S_S_S_S_S_S_S__param_36,
	.param .u64 .ptr .align 1 _Z3funPiS_iP1PS1_S1_S1_S1_S1_S_S_S_S_S_S_S_S_S_S_S_S_S_S_S_S_S_S_S_S_S_S_S_S_S_S_S_S_S_S_S__param_37,
	.param .u64 .ptr .align 1 _Z3funPiS_iP1PS1_S1_S1_S1_S1_S_S_S_S_S_S_S_S_S_S_S_S_S_S_S_S_S_S_S_S_S_S_S_S_S_S_S_S_S_S_S__param_38,
	.param .u64 .ptr .align 1 _Z3funPiS_iP1PS1_S1_S1_S1_S1_S_S_S_S_S_S_S_S_S_S_S_S_S_S_S_S_S_S_S_S_S_S_S_S_S_S_S_S_S_S_S__param_39
)
{
	.reg .pred 	%p<167>;
	.reg .b32 	%r<1154>;
	.reg .b64 	%rd<583>;
	.reg .b64 	%fd<391>;

	ld.param.u64 	%rd162, [_Z3funPiS_iP1PS1_S1_S1_S1_S1_S_S_S_S_S_S_S_S_S_S_S_S_S_S_S_S_S_S_S_S_S_S_S_S_S_S_S_S_S_S_S__param_0];
	ld.param.u64 	%rd163, [_Z3funPiS_iP1PS1_S1_S1_S1_S1_S_S_S_S_S_S_S_S_S_S_S_S_S_S_S_S_S_S_S_S_S_S_S_S_S_S_S_S_S_S_S__param_1];
	ld.param.u32 	%r274, [_Z3funPiS_iP1PS1_S1_S1_S1_S1_S_S_S_S_S_S_S_S_S_S_S_S_S_S_S_S_S_S_S_S_S_S_S_S_S_S_S_S_S_S_S__param_2];
	ld.param.u64 	%rd164, [_Z3funPiS_iP1PS1_S1_S1_S1_S1_S_S_S_S_S_S_S_S_S_S_S_S_S_S_S_S_S_S_S_S_S_S_S_S_S_S_S_S_S_S_S__param_3];
	ld.param.u64 	%rd165, [_Z3funPiS_iP1PS1_S1_S1_S1_S1_S_S_S_S_S_S_S_S_S_S_S_S_S_S_S_S_S_S_S_S_S_S_S_S_S_S_S_S_S_S_S__param_5];
	ld.param.u64 	%rd166, [_Z3funPiS_iP1PS1_S1_S1_S1_S1_S_S_S_S_S_S_S_S_S_S_S_S_S_S_S_S_S_S_S_S_S_S_S_S_S_S_S_S_S_S_S__param_6];
	ld.param.u64 	%rd167, [_Z3funPiS_iP1PS1_S1_S1_S1_S1_S_S_S_S_S_S_S_S_S_S_S_S_S_S_S_S_S_S_S_S_S_S_S_S_S_S_S_S_S_S_S__param_15];
	ld.param.u64 	%rd168, [_Z3funPiS_iP1PS1_S1_S1_S1_S1_S_S_S_S_S_S_S_S_S_S_S_S_S_S_S_S_S_S_S_S_S_S_S_S_S_S_S_S_S_S_S__param_16];
	ld.param.u64 	%rd169, [_Z3funPiS_iP1PS1_S1_S1_S1_S1_S_S_S_S_S_S_S_S_S_S_S_S_S_S_S_S_S_S_S_S_S_S_S_S_S_S_S_S_S_S_S__param_17];
	ld.param.u64 	%rd170, [_Z3funPiS_iP1PS1_S1_S1_S1_S1_S_S_S_S_S_S_S_S_S_S_S_S_S_S_S_S_S_S_S_S_S_S_S_S_S_S_S_S_S_S_S__param_18];
	ld.param.u64 	%rd171, [_Z3funPiS_iP1PS1_S1_S1_S1_S1_S_S_S_S_S_S_S_S_S_S_S_S_S_S_S_S_S_S_S_S_S_S_S_S_S_S_S_S_S_S_S__param_19];
	ld.param.u64 	%rd172, [_Z3funPiS_iP1PS1_S1_S1_S1_S1_S_S_S_S_S_S_S_S_S_S_S_S_S_S_S_S_S_S_S_S_S_S_S_S_S_S_S_S_S_S_S__param_20];
	ld.param.u64 	%rd173, [_Z3funPiS_iP1PS1_S1_S1_S1_S1_S_S_S_S_S_S_S_S_S_S_S_S_S_S_S_S_S_S_S_S_S_S_S_S_S_S_S_S_S_S_S__param_21];
	ld.param.u64 	%rd174, [_Z3funPiS_iP1PS1_S1_S1_S1_S1_S_S_S_S_S_S_S_S_S_S_S_S_S_S_S_S_S_S_S_S_S_S_S_S_S_S_S_S_S_S_S__param_22];
	ld.param.u64 	%rd175, [_Z3funPiS_iP1PS1_S1_S1_S1_S1_S_S_S_S_S_S_S_S_S_S_S_S_S_S_S_S_S_S_S_S_S_S_S_S_S_S_S_S_S_S_S__param_23];
	ld.param.u64 	%rd176, [_Z3funPiS_iP1PS1_S1_S1_S1_S1_S_S_S_S_S_S_S_S_S_S_S_S_S_S_S_S_S_S_S_S_S_S_S_S_S_S_S_S_S_S_S__param_24];
	ld.param.u64 	%rd177, [_Z3funPiS_iP1PS1_S1_S1_S1_S1_S_S_S_S_S_S_S_S_S_S_S_S_S_S_S_S_S_S_S_S_S_S_S_S_S_S_S_S_S_S_S__param_29];
	ld.param.u64 	%rd178, [_Z3funPiS_iP1PS1_S1_S1_S1_S1_S_S_S_S_S_S_S_S_S_S_S_S_S_S_S_S_S_S_S_S_S_S_S_S_S_S_S_S_S_S_S__param_30];
	ld.param.u64 	%rd179, [_Z3funPiS_iP1PS1_S1_S1_S1_S1_S_S_S_S_S_S_S_S_S_S_S_S_S_S_S_S_S_S_S_S_S_S_S_S_S_S_S_S_S_S_S__param_31];
	ld.param.u64 	%rd180, [_Z3funPiS_iP1PS1_S1_S1_S1_S1_S_S_S_S_S_S_S_S_S_S_S_S_S_S_S_S_S_S_S_S_S_S_S_S_S_S_S_S_S_S_S__param_32];
	ld.param.u64 	%rd181, [_Z3funPiS_iP1PS1_S1_S1_S1_S1_S_S_S_S_S_S_S_S_S_S_S_S_S_S_S_S_S_S_S_S_S_S_S_S_S_S_S_S_S_S_S__param_33];
	ld.param.u64 	%rd182, [_Z3funPiS_iP1PS1_S1_S1_S1_S1_S_S_S_S_S_S_S_S_S_S_S_S_S_S_S_S_S_S_S_S_S_S_S_S_S_S_S_S_S_S_S__param_34];
	ld.param.u64 	%rd183, [_Z3funPiS_iP1PS1_S1_S1_S1_S1_S_S_S_S_S_S_S_S_S_S_S_S_S_S_S_S_S_S_S_S_S_S_S_S_S_S_S_S_S_S_S__param_35];
	ld.param.u64 	%rd184, [_Z3funPiS_iP1PS1_S1_S1_S1_S1_S_S_S_S_S_S_S_S_S_S_S_S_S_S_S_S_S_S_S_S_S_S_S_S_S_S_S_S_S_S_S__param_36];
	ld.param.u64 	%rd185, [_Z3funPiS_iP1PS1_S1_S1_S1_S1_S_S_S_S_S_S_S_S_S_S_S_S_S_S_S_S_S_S_S_S_S_S_S_S_S_S_S_S_S_S_S__param_37];
	ld.param.u64 	%rd186, [_Z3funPiS_iP1PS1_S1_S1_S1_S1_S_S_S_S_S_S_S_S_S_S_S_S_S_S_S_S_S_S_S_S_S_S_S_S_S_S_S_S_S_S_S__param_38];
	cvta.to.global.u64 	%rd1, %rd163;
	cvta.to.global.u64 	%rd2, %rd162;
	cvta.to.global.u64 	%rd3, %rd165;
	cvta.to.global.u64 	%rd4, %rd166;
	cvta.to.global.u64 	%rd5, %rd164;
	cvta.to.global.u64 	%rd6, %rd183;
	cvta.to.global.u64 	%rd7, %rd184;
	cvta.to.global.u64 	%rd8, %rd185;
	cvta.to.global.u64 	%rd9, %rd186;
	cvta.to.global.u64 	%rd10, %rd171;
	cvta.to.global.u64 	%rd11, %rd176;
	cvta.to.global.u64 	%rd12, %rd168;
	cvta.to.global.u64 	%rd13, %rd167;
	cvta.to.global.u64 	%rd14, %rd175;
	cvta.to.global.u64 	%rd15, %rd174;
	cvta.to.global.u64 	%rd16, %rd173;
	cvta.to.global.u64 	%rd17, %rd172;
	cvta.to.global.u64 	%rd18, %rd170;
	cvta.to.global.u64 	%rd19, %rd169;
	cvta.to.global.u64 	%rd20, %rd181;
	cvta.to.global.u64 	%rd21, %rd180;
	cvta.to.global.u64 	%rd22, %rd179;
	cvta.to.global.u64 	%rd23, %rd178;
	cvta.to.global.u64 	%rd24, %rd177;
	cvta.to.global.u64 	%rd25, %rd182;
	shr.s32 	%r275, %r274, 31;
	shr.u32 	%r276, %r275, 22;
	add.s32 	%r277, %r274, %r276;
	shr.s32 	%r1, %r277, 10;
	add.s32 	%r2, %r1, 1;
	and.b32  	%r278, %r277, -1024;
	sub.s32 	%r279, %r278, %r274;
	add.s32 	%r3, %r279, 1024;
	mov.u32 	%r280, %ctaid.x;
	mov.u32 	%r281, %ntid.x;
	mov.u32 	%r282, %tid.x;
	mad.lo.s32 	%r4, %r280, %r281, %r282;
	setp.gt.s32 	%p1, %r4, 1023;
	mul.wide.s32 	%rd187, %r4, 4;
	add.s64 	%rd26, %rd17, %rd187;
	add.s64 	%rd27, %rd16, %rd187;
	add.s64 	%rd28, %rd15, %rd187;
	add.s64 	%rd29, %rd14, %rd187;
	add.s64 	%rd30, %rd13, %rd187;
	add.s64 	%rd31, %rd12, %rd187;
	@%p1 bra 	$L__BB0_7;
	add.s64 	%rd189, %rd25, %rd187;
	mov.b32 	%r283, 0;
	st.global.u32 	[%rd189], %r283;
	add.s64 	%rd190, %rd24, %rd187;
	st.global.u32 	[%rd190], %r283;
	add.s64 	%rd191, %rd23, %rd187;
	st.global.u32 	[%rd191], %r283;
	add.s64 	%rd192, %rd22, %rd187;
	st.global.u32 	[%rd192], %r283;
	add.s64 	%rd193, %rd21, %rd187;
	st.global.u32 	[%rd193], %r283;
	add.s64 	%rd194, %rd20, %rd187;
	st.global.u32 	[%rd194], %r283;
	add.s64 	%rd195, %rd19, %rd187;
	mov.b32 	%r284, 136;
	st.global.u32 	[%rd195], %r284;
	add.s64 	%rd196, %rd18, %rd187;
	st.global.u32 	[%rd196], %r283;
	st.global.u32 	[%rd26], %r284;
	st.global.u32 	[%rd27], %r283;
	st.global.u32 	[%rd28], %r284;
	st.global.u32 	[%rd29], %r283;
	setp.ge.s32 	%p2, %r4, %r3;
	@%p2 bra 	$L__BB0_3;
	mul.lo.s32 	%r285, %r1, %r4;
	st.global.u32 	[%rd30], %r285;
	add.s32 	%r286, %r285, %r1;
	st.global.u32 	[%rd31], %r286;
$L__BB0_3:
	setp.ne.s32 	%p3, %r4, %r3;
	@%p3 bra 	$L__BB0_5;
	mul.lo.s32 	%r287, %r3, %r1;
	mul.wide.u32 	%rd197, %r3, 4;
	add.s64 	%rd198, %rd13, %rd197;
	st.global.u32 	[%rd198], %r287;
	add.s32 	%r288, %r287, %r2;
	add.s64 	%rd199, %rd12, %rd197;
	st.global.u32 	[%rd199], %r288;
$L__BB0_5:
	setp.le.s32 	%p4, %r4, %r3;
	@%p4 bra 	$L__BB0_7;
	mul.lo.s32 	%r289, %r3, %r1;
	sub.s32 	%r290, %r4, %r3;
	mad.lo.s32 	%r291, %r290, %r2, %r289;
	mul.wide.u32 	%rd200, %r4, 4;
	add.s64 	%rd201, %rd13, %rd200;
	st.global.u32 	[%rd201], %r291;
	add.s32 	%r292, %r291, %r2;
	add.s64 	%rd202, %rd12, %rd200;
	st.global.u32 	[%rd202], %r292;
$L__BB0_7:
	setp.gt.s32 	%p5, %r4, 1023;
	bar.sync 	0;
	@%p5 bra 	$L__BB0_14;
	ld.global.u32 	%r1037, [%rd30];
	ld.global.u32 	%r293, [%rd31];
	setp.ge.s32 	%p6, %r1037, %r293;
	@%p6 bra 	$L__BB0_14;
	mul.lo.s32 	%r6, %r4, 137;
	add.s64 	%rd32, %rd18, %rd187;
	add.s64 	%rd33, %rd19, %rd187;
$L__BB0_10:
	mul.wide.s32 	%rd204, %r1037, 56;
	add.s64 	%rd205, %rd5, %rd204;
	ld.global.u32 	%r294, [%rd205];
	setp.gt.s32 	%p7, %r294, 1;
	@%p7 bra 	$L__BB0_12;
	ld.global.u32 	%r299, [%rd33];
	add.s32 	%r300, %r299, %r6;
	mul.wide.s32 	%rd208, %r300, 4;
	add.s64 	%rd209, %rd1, %rd208;
	st.global.u32 	[%rd209], %r1037;
	ld.global.u32 	%r301, [%rd33];
	add.s32 	%r302, %r301, -1;
	st.global.u32 	[%rd33], %r302;
	bra.uni 	$L__BB0_13;
$L__BB0_12:
	ld.global.u32 	%r295, [%rd32];
	add.s32 	%r296, %r295, %r6;
	mul.wide.s32 	%rd206, %r296, 4;
	add.s64 	%rd207, %rd1, %rd206;
	st.global.u32 	[%rd207], %r1037;
	ld.global.u32 	%r297, [%rd32];
	add.s32 	%r298, %r297, 1;
	st.global.u32 	[%rd32], %r298;
$L__BB0_13:
	add.s32 	%r1037, %r1037, 1;
	ld.global.u32 	%r303, [%rd31];
	setp.lt.s32 	%p8, %r1037, %r303;
	@%p8 bra 	$L__BB0_10;
$L__BB0_14:
	setp.gt.s32 	%p9, %r4, 1023;
	bar.sync 	0;
	@%p9 bra 	$L__BB0_44;
	ld.param.u64 	%rd551, [_Z3funPiS_iP1PS1_S1_S1_S1_S1_S_S_S_S_S_S_S_S_S_S_S_S_S_S_S_S_S_S_S_S_S_S_S_S_S_S_S_S_S_S_S__param_28];
	add.s64 	%rd211, %rd18, %rd187;
	ld.global.u32 	%r305, [%rd211];
	add.s32 	%r306, %r305, -1;
	cvta.to.global.u64 	%rd212, %rd551;
	add.s64 	%rd34, %rd212, %rd187;
	st.global.u32 	[%rd34], %r306;
	add.s64 	%rd213, %rd19, %rd187;
	ld.global.u32 	%r307, [%rd213];
	sub.s32 	%r308, 136, %r307;
	add.s64 	%rd214, %rd11, %rd187;
	st.global.u32 	[%rd214], %r308;
	ld.global.u32 	%r309, [%rd211];
	min.s32 	%r9, %r309, %r308;
	st.global.u32 	[%rd214], %r9;
	setp.lt.s32 	%p10, %r9, 1;
	mov.b32 	%r1049, 0;
	@%p10 bra 	$L__BB0_27;
	mul.lo.s32 	%r312, %r4, 137;
	ld.global.u32 	%r313, [%rd34];
	add.s32 	%r10, %r312, %r313;
	add.s32 	%r11, %r312, 136;
	and.b32  	%r12, %r9, 7;
	setp.lt.u32 	%p11, %r9, 8;
	mov.b32 	%r1052, 0;
	mov.u32 	%r1040, %r1052;
	mov.u32 	%r1049, %r1052;
	@%p11 bra 	$L__BB0_19;
	and.b32  	%r1040, %r9, 2147483640;
	neg.s32 	%r1053, %r1040;
	add.s64 	%rd35, %rd1, -12;
	mov.b32 	%r1052, 0;
	mov.u32 	%r1050, %r10;
	mov.u32 	%r1051, %r11;
$L__BB0_18:
	.pragma "nounroll";
	mul.wide.s32 	%rd215, %r1051, 4;
	add.s64 	%rd216, %rd35, %rd215;
	mul.wide.s32 	%rd217, %r1050, 4;
	add.s64 	%rd218, %rd35, %rd217;
	ld.global.u32 	%r315, [%rd218+12];
	ld.global.u32 	%r316, [%rd216+12];
	setp.gt.s32 	%p12, %r315, %r316;
	selp.u32 	%r317, 1, 0, %p12;
	add.s32 	%r318, %r1049, %r317;
	ld.global.u32 	%r319, [%rd218+8];
	ld.global.u32 	%r320, [%rd216+8];
	setp.gt.s32 	%p13, %r319, %r320;
	selp.u32 	%r321, 1, 0, %p13;
	add.s32 	%r322, %r318, %r321;
	ld.global.u32 	%r323, [%rd218+4];
	ld.global.u32 	%r324, [%rd216+4];
	setp.gt.s32 	%p14, %r323, %r324;
	selp.u32 	%r325, 1, 0, %p14;
	add.s32 	%r326, %r322, %r325;
	ld.global.u32 	%r327, [%rd218];
	ld.global.u32 	%r328, [%rd216];
	setp.gt.s32 	%p15, %r327, %r328;
	selp.u32 	%r329, 1, 0, %p15;
	add.s32 	%r330, %r326, %r329;
	ld.global.u32 	%r331, [%rd218+-4];
	ld.global.u32 	%r332, [%rd216+-4];
	setp.gt.s32 	%p16, %r331, %r332;
	selp.u32 	%r333, 1, 0, %p16;
	add.s32 	%r334, %r330, %r333;
	ld.global.u32 	%r335, [%rd218+-8];
	ld.global.u32 	%r336, [%rd216+-8];
	setp.gt.s32 	%p17, %r335, %r336;
	selp.u32 	%r337, 1, 0, %p17;
	add.s32 	%r338, %r334, %r337;
	ld.global.u32 	%r339, [%rd218+-12];
	ld.global.u32 	%r340, [%rd216+-12];
	setp.gt.s32 	%p18, %r339, %r340;
	selp.u32 	%r341, 1, 0, %p18;
	add.s32 	%r342, %r338, %r341;
	ld.global.u32 	%r343, [%rd218+-16];
	ld.global.u32 	%r344, [%rd216+-16];
	setp.gt.s32 	%p19, %r343, %r344;
	selp.u32 	%r345, 1, 0, %p19;
	add.s32 	%r1049, %r342, %r345;
	add.s32 	%r1053, %r1053, 8;
	add.s32 	%r1052, %r1052, -8;
	add.s32 	%r1051, %r1051, -8;
	add.s32 	%r1050, %r1050, -8;
	setp.eq.s32 	%p20, %r1053, 0;
	@%p20 bra 	$L__BB0_19;
	bra.uni 	$L__BB0_18;
$L__BB0_19:
	setp.eq.s32 	%p21, %r12, 0;
	@%p21 bra 	$L__BB0_27;
	and.b32  	%r19, %r9, 3;
	setp.lt.u32 	%p22, %r12, 4;
	@%p22 bra 	$L__BB0_22;
	add.s32 	%r347, %r1052, %r10;
	mul.wide.s32 	%rd219, %r347, 4;
	add.s64 	%rd220, %rd1, %rd219;
	ld.global.u32 	%r348, [%rd220];
	add.s32 	%r349, %r11, %r1052;
	mul.wide.s32 	%rd221, %r349, 4;
	add.s64 	%rd222, %rd1, %rd221;
	ld.global.u32 	%r350, [%rd222];
	setp.gt.s32 	%p23, %r348, %r350;
	selp.u32 	%r351, 1, 0, %p23;
	add.s32 	%r352, %r1049, %r351;
	not.b32 	%r353, %r1040;
	add.s32 	%r354, %r10, %r353;
	mul.wide.s32 	%rd223, %r354, 4;
	add.s64 	%rd224, %rd1, %rd223;
	ld.global.u32 	%r355, [%rd224];
	add.s32 	%r356, %r11, %r353;
	mul.wide.s32 	%rd225, %r356, 4;
	add.s64 	%rd226, %rd1, %rd225;
	ld.global.u32 	%r357, [%rd226];
	setp.gt.s32 	%p24, %r355, %r357;
	selp.u32 	%r358, 1, 0, %p24;
	add.s32 	%r359, %r352, %r358;
	ld.global.u32 	%r360, [%rd224+-4];
	ld.global.u32 	%r361, [%rd226+-4];
	setp.gt.s32 	%p25, %r360, %r361;
	selp.u32 	%r362, 1, 0, %p25;
	add.s32 	%r363, %r359, %r362;
	ld.global.u32 	%r364, [%rd224+-8];
	ld.global.u32 	%r365, [%rd226+-8];
	setp.gt.s32 	%p26, %r364, %r365;
	selp.u32 	%r366, 1, 0, %p26;
	add.s32 	%r1049, %r363, %r366;
	add.s32 	%r21, %r1040, 4;
	sub.s32 	%r1052, -4, %r1040;
	mov.u32 	%r1040, %r21;
$L__BB0_22:
	setp.eq.s32 	%p27, %r19, 0;
	@%p27 bra 	$L__BB0_27;
	setp.eq.s32 	%p28, %r19, 1;
	@%p28 bra 	$L__BB0_25;
	add.s32 	%r368, %r1052, %r10;
	mul.wide.s32 	%rd227, %r368, 4;
	add.s64 	%rd228, %rd1, %rd227;
	ld.global.u32 	%r369, [%rd228];
	add.s32 	%r370, %r11, %r1052;
	mul.wide.s32 	%rd229, %r370, 4;
	add.s64 	%rd230, %rd1, %rd229;
	ld.global.u32 	%r371, [%rd230];
	setp.gt.s32 	%p29, %r369, %r371;
	selp.u32 	%r372, 1, 0, %p29;
	add.s32 	%r373, %r1049, %r372;
	not.b32 	%r374, %r1040;
	add.s32 	%r375, %r10, %r374;
	mul.wide.s32 	%rd231, %r375, 4;
	add.s64 	%rd232, %rd1, %rd231;
	ld.global.u32 	%r376, [%rd232];
	add.s32 	%r377, %r11, %r374;
	mul.wide.s32 	%rd233, %r377, 4;
	add.s64 	%rd234, %rd1, %rd233;
	ld.global.u32 	%r378, [%rd234];
	setp.gt.s32 	%p30, %r376, %r378;
	selp.u32 	%r379, 1, 0, %p30;
	add.s32 	%r1049, %r373, %r379;
	sub.s32 	%r1052, -2, %r1040;
$L__BB0_25:
	and.b32  	%r380, %r9, 1;
	setp.eq.b32 	%p31, %r380, 1;
	not.pred 	%p32, %p31;
	@%p32 bra 	$L__BB0_27;
	add.s32 	%r381, %r1052, %r10;
	mul.wide.s32 	%rd235, %r381, 4;
	add.s64 	%rd236, %rd1, %rd235;
	ld.global.u32 	%r382, [%rd236];
	add.s32 	%r383, %r11, %r1052;
	mul.wide.s32 	%rd237, %r383, 4;
	add.s64 	%rd238, %rd1, %rd237;
	ld.global.u32 	%r384, [%rd238];
	setp.gt.s32 	%p33, %r382, %r384;
	selp.u32 	%r385, 1, 0, %p33;
	add.s32 	%r1049, %r1049, %r385;
$L__BB0_27:
	setp.eq.s32 	%p34, %r1049, 0;
	@%p34 bra 	$L__BB0_34;
	and.b32  	%r34, %r1049, 3;
	setp.lt.u32 	%p35, %r1049, 4;
	mov.b32 	%r1057, 0;
	mov.u32 	%r1058, %r1057;
	@%p35 bra 	$L__BB0_31;
	and.b32  	%r1058, %r1049, -4;
	mov.b32 	%r1057, 0;
	mov.u32 	%r1056, %r1057;
$L__BB0_30:
	ld.global.u32 	%r388, [%rd34];
	mad.lo.s32 	%r389, %r4, 137, %r1057;
	add.s32 	%r390, %r389, %r388;
	mul.wide.s32 	%rd239, %r390, 4;
	add.s64 	%rd240, %rd1, %rd239;
	ld.global.u32 	%r391, [%rd240];
	mul.wide.s32 	%rd241, %r391, 56;
	add.s64 	%rd242, %rd5, %rd241;
	add.s32 	%r392, %r389, 136;
	mul.wide.s32 	%rd243, %r392, 4;
	add.s64 	%rd244, %rd1, %rd243;
	ld.global.u32 	%r393, [%rd244];
	mul.wide.s32 	%rd245, %r393, 56;
	add.s64 	%rd246, %rd5, %rd245;
	ld.global.v2.u32 	{%r394, %r395}, [%rd242];
	ld.global.f64 	%fd1, [%rd242+8];
	ld.global.f64 	%fd2, [%rd242+16];
	ld.global.f64 	%fd3, [%rd242+24];
	ld.global.f64 	%fd4, [%rd242+32];
	ld.global.f64 	%fd5, [%rd242+40];
	ld.global.f64 	%fd6, [%rd242+48];
	ld.global.v2.u32 	{%r396, %r397}, [%rd246];
	ld.global.f64 	%fd7, [%rd246+8];
	ld.global.f64 	%fd8, [%rd246+16];
	ld.global.f64 	%fd9, [%rd246+24];
	ld.global.f64 	%fd10, [%rd246+32];
	ld.global.f64 	%fd11, [%rd246+40];
	ld.global.f64 	%fd12, [%rd246+48];
	st.global.v2.u32 	[%rd242], {%r396, %r397};
	st.global.f64 	[%rd242+8], %fd7;
	st.global.f64 	[%rd242+16], %fd8;
	st.global.f64 	[%rd242+24], %fd9;
	st.global.f64 	[%rd242+32], %fd10;
	st.global.f64 	[%rd242+40], %fd11;
	st.global.f64 	[%rd242+48], %fd12;
	st.global.v2.u32 	[%rd246], {%r394, %r395};
	st.global.f64 	[%rd246+8], %fd1;
	st.global.f64 	[%rd246+16], %fd2;
	st.global.f64 	[%rd246+24], %fd3;
	st.global.f64 	[%rd246+32], %fd4;
	st.global.f64 	[%rd246+40], %fd5;
	st.global.f64 	[%rd246+48], %fd6;
	ld.global.u32 	%r398, [%rd34];
	add.s32 	%r399, %r389, %r398;
	add.s32 	%r400, %r399, -1;
	mul.wide.s32 	%rd247, %r400, 4;
	add.s64 	%rd248, %rd1, %rd247;
	ld.global.u32 	%r401, [%rd248];
	mul.wide.s32 	%rd249, %r401, 56;
	add.s64 	%rd250, %rd5, %rd249;
	ld.global.u32 	%r402, [%rd244+-4];
	mul.wide.s32 	%rd251, %r402, 56;
	add.s64 	%rd252, %rd5, %rd251;
	ld.global.v2.u32 	{%r403, %r404}, [%rd250];
	ld.global.f64 	%fd13, [%rd250+8];
	ld.global.f64 	%fd14, [%rd250+16];
	ld.global.f64 	%fd15, [%rd250+24];
	ld.global.f64 	%fd16, [%rd250+32];
	ld.global.f64 	%fd17, [%rd250+40];
	ld.global.f64 	%fd18, [%rd250+48];
	ld.global.v2.u32 	{%r405, %r406}, [%rd252];
	ld.global.f64 	%fd19, [%rd252+8];
	ld.global.f64 	%fd20, [%rd252+16];
	ld.global.f64 	%fd21, [%rd252+24];
	ld.global.f64 	%fd22, [%rd252+32];
	ld.global.f64 	%fd23, [%rd252+40];
	ld.global.f64 	%fd24, [%rd252+48];
	st.global.v2.u32 	[%rd250], {%r405, %r406};
	st.global.f64 	[%rd250+8], %fd19;
	st.global.f64 	[%rd250+16], %fd20;
	st.global.f64 	[%rd250+24], %fd21;
	st.global.f64 	[%rd250+32], %fd22;
	st.global.f64 	[%rd250+40], %fd23;
	st.global.f64 	[%rd250+48], %fd24;
	st.global.v2.u32 	[%rd252], {%r403, %r404};
	st.global.f64 	[%rd252+8], %fd13;
	st.global.f64 	[%rd252+16], %fd14;
	st.global.f64 	[%rd252+24], %fd15;
	st.global.f64 	[%rd252+32], %fd16;
	st.global.f64 	[%rd252+40], %fd17;
	st.global.f64 	[%rd252+48], %fd18;
	ld.global.u32 	%r407, [%rd34];
	add.s32 	%r408, %r389, %r407;
	add.s32 	%r409, %r408, -2;
	mul.wide.s32 	%rd253, %r409, 4;
	add.s64 	%rd254, %rd1, %rd253;
	ld.global.u32 	%r410, [%rd254];
	mul.wide.s32 	%rd255, %r410, 56;
	add.s64 	%rd256, %rd5, %rd255;
	ld.global.u32 	%r411, [%rd244+-8];
	mul.wide.s32 	%rd257, %r411, 56;
	add.s64 	%rd258, %rd5, %rd257;
	ld.global.v2.u32 	{%r412, %r413}, [%rd256];
	ld.global.f64 	%fd25, [%rd256+8];
	ld.global.f64 	%fd26, [%rd256+16];
	ld.global.f64 	%fd27, [%rd256+24];
	ld.global.f64 	%fd28, [%rd256+32];
	ld.global.f64 	%fd29, [%rd256+40];
	ld.global.f64 	%fd30, [%rd256+48];
	ld.global.v2.u32 	{%r414, %r415}, [%rd258];
	ld.global.f64 	%fd31, [%rd258+8];
	ld.global.f64 	%fd32, [%rd258+16];
	ld.global.f64 	%fd33, [%rd258+24];
	ld.global.f64 	%fd34, [%rd258+32];
	ld.global.f64 	%fd35, [%rd258+40];
	ld.global.f64 	%fd36, [%rd258+48];
	st.global.v2.u32 	[%rd256], {%r414, %r415};
	st.global.f64 	[%rd256+8], %fd31;
	st.global.f64 	[%rd256+16], %fd32;
	st.global.f64 	[%rd256+24], %fd33;
	st.global.f64 	[%rd256+32], %fd34;
	st.global.f64 	[%rd256+40], %fd35;
	st.global.f64 	[%rd256+48], %fd36;
	st.global.v2.u32 	[%rd258], {%r412, %r413};
	st.global.f64 	[%rd258+8], %fd25;
	st.global.f64 	[%rd258+16], %fd26;
	st.global.f64 	[%rd258+24], %fd27;
	st.global.f64 	[%rd258+32], %fd28;
	st.global.f64 	[%rd258+40], %fd29;
	st.global.f64 	[%rd258+48], %fd30;
	ld.global.u32 	%r416, [%rd34];
	add.s32 	%r417, %r389, %r416;
	add.s32 	%r418, %r417, -3;
	mul.wide.s32 	%rd259, %r418, 4;
	add.s64 	%rd260, %rd1, %rd259;
	ld.global.u32 	%r419, [%rd260];
	mul.wide.s32 	%rd261, %r419, 56;
	add.s64 	%rd262, %rd5, %rd261;
	ld.global.u32 	%r420, [%rd244+-12];
	mul.wide.s32 	%rd263, %r420, 56;
	add.s64 	%rd264, %rd5, %rd263;
	ld.global.v2.u32 	{%r421, %r422}, [%rd262];
	ld.global.f64 	%fd37, [%rd262+8];
	ld.global.f64 	%fd38, [%rd262+16];
	ld.global.f64 	%fd39, [%rd262+24];
	ld.global.f64 	%fd40, [%rd262+32];
	ld.global.f64 	%fd41, [%rd262+40];
	ld.global.f64 	%fd42, [%rd262+48];
	ld.global.v2.u32 	{%r423, %r424}, [%rd264];
	ld.global.f64 	%fd43, [%rd264+8];
	ld.global.f64 	%fd44, [%rd264+16];
	ld.global.f64 	%fd45, [%rd264+24];
	ld.global.f64 	%fd46, [%rd264+32];
	ld.global.f64 	%fd47, [%rd264+40];
	ld.global.f64 	%fd48, [%rd264+48];
	st.global.v2.u32 	[%rd262], {%r423, %r424};
	st.global.f64 	[%rd262+8], %fd43;
	st.global.f64 	[%rd262+16], %fd44;
	st.global.f64 	[%rd262+24], %fd45;
	st.global.f64 	[%rd262+32], %fd46;
	st.global.f64 	[%rd262+40], %fd47;
	st.global.f64 	[%rd262+48], %fd48;
	st.global.v2.u32 	[%rd264], {%r421, %r422};
	st.global.f64 	[%rd264+8], %fd37;
	st.global.f64 	[%rd264+16], %fd38;
	st.global.f64 	[%rd264+24], %fd39;
	st.global.f64 	[%rd264+32], %fd40;
	st.global.f64 	[%rd264+40], %fd41;
	st.global.f64 	[%rd264+48], %fd42;
	add.s32 	%r48, %r1056, 4;
	sub.s32 	%r1057, -4, %r1056;
	setp.ne.s32 	%p36, %r48, %r1058;
	mov.u32 	%r1056, %r48;
	@%p36 bra 	$L__BB0_30;
$L__BB0_31:
	setp.eq.s32 	%p37, %r34, 0;
	@%p37 bra 	$L__BB0_34;
	neg.s32 	%r1059, %r34;
$L__BB0_33:
	.pragma "nounroll";
	ld.global.u32 	%r425, [%rd34];
	mad.lo.s32 	%r426, %r4, 137, %r1057;
	add.s32 	%r427, %r426, %r425;
	mul.wide.s32 	%rd265, %r427, 4;
	add.s64 	%rd266, %rd1, %rd265;
	ld.global.u32 	%r428, [%rd266];
	mul.wide.s32 	%rd267, %r428, 56;
	add.s64 	%rd268, %rd5, %rd267;
	add.s32 	%r429, %r426, 136;
	mul.wide.s32 	%rd269, %r429, 4;
	add.s64 	%rd270, %rd1, %rd269;
	ld.global.u32 	%r430, [%rd270];
	mul.wide.s32 	%rd271, %r430, 56;
	add.s64 	%rd272, %rd5, %rd271;
	ld.global.v2.u32 	{%r431, %r432}, [%rd268];
	ld.global.f64 	%fd49, [%rd268+8];
	ld.global.f64 	%fd50, [%rd268+16];
	ld.global.f64 	%fd51, [%rd268+24];
	ld.global.f64 	%fd52, [%rd268+32];
	ld.global.f64 	%fd53, [%rd268+40];
	ld.global.f64 	%fd54, [%rd268+48];
	ld.global.v2.u32 	{%r433, %r434}, [%rd272];
	ld.global.f64 	%fd55, [%rd272+8];
	ld.global.f64 	%fd56, [%rd272+16];
	ld.global.f64 	%fd57, [%rd272+24];
	ld.global.f64 	%fd58, [%rd272+32];
	ld.global.f64 	%fd59, [%rd272+40];
	ld.global.f64 	%fd60, [%rd272+48];
	st.global.v2.u32 	[%rd268], {%r433, %r434};
	st.global.f64 	[%rd268+8], %fd55;
	st.global.f64 	[%rd268+16], %fd56;
	st.global.f64 	[%rd268+24], %fd57;
	st.global.f64 	[%rd268+32], %fd58;
	st.global.f64 	[%rd268+40], %fd59;
	st.global.f64 	[%rd268+48], %fd60;
	st.global.v2.u32 	[%rd272], {%r431, %r432};
	st.global.f64 	[%rd272+8], %fd49;
	st.global.f64 	[%rd272+16], %fd50;
	st.global.f64 	[%rd272+24], %fd51;
	st.global.f64 	[%rd272+32], %fd52;
	st.global.f64 	[%rd272+40], %fd53;
	st.global.f64 	[%rd272+48], %fd54;
	add.s32 	%r56, %r1058, 1;
	not.b32 	%r1057, %r1058;
	add.s32 	%r1059, %r1059, 1;
	setp.ne.s32 	%p38, %r1059, 0;
	mov.u32 	%r1058, %r56;
	@%p38 bra 	$L__BB0_33;
$L__BB0_34:
	ld.global.u32 	%r1062, [%rd30];
	ld.global.u32 	%r435, [%rd31];
	setp.ge.s32 	%p39, %r1062, %r435;
	@%p39 bra 	$L__BB0_44;
	mul.lo.s32 	%r60, %r4, 137;
$L__BB0_36:
	mul.wide.s32 	%rd273, %r1062, 56;
	add.s64 	%rd274, %rd5, %rd273;
	ld.global.u32 	%r436, [%rd274];
	add.s32 	%r437, %r436, 1;
	setp.lt.u32 	%p40, %r437, 2;
	@%p40 bra 	$L__BB0_40;
	setp.eq.s32 	%p41, %r436, 1;
	@%p41 bra 	$L__BB0_41;
	setp.eq.s32 	%p42, %r436, 2;
	@%p42 bra 	$L__BB0_39;
	bra.uni 	$L__BB0_42;
$L__BB0_39:
	ld.global.u32 	%r438, [%rd28];
	add.s32 	%r439, %r438, -1;
	st.global.u32 	[%rd28], %r439;
	add.s32 	%r440, %r438, %r60;
	mul.wide.s32 	%rd275, %r440, 4;
	add.s64 	%rd276, %rd1, %rd275;
	st.global.u32 	[%rd276], %r1062;
	bra.uni 	$L__BB0_43;
$L__BB0_40:
	ld.global.u32 	%r444, [%rd26];
	add.s32 	%r445, %r444, -1;
	st.global.u32 	[%rd26], %r445;
	add.s32 	%r446, %r444, %r60;
	mul.wide.s32 	%rd279, %r446, 4;
	add.s64 	%rd280, %rd2, %rd279;
	st.global.u32 	[%rd280], %r1062;
	bra.uni 	$L__BB0_43;
$L__BB0_41:
	ld.global.u32 	%r441, [%rd27];
	add.s32 	%r442, %r441, 1;
	st.global.u32 	[%rd27], %r442;
	add.s32 	%r443, %r441, %r60;
	mul.wide.s32 	%rd277, %r443, 4;
	add.s64 	%rd278, %rd2, %rd277;
	st.global.u32 	[%rd278], %r1062;
	bra.uni 	$L__BB0_43;
$L__BB0_42:
	ld.global.u32 	%r447, [%rd29];
	add.s32 	%r448, %r447, 1;
	st.global.u32 	[%rd29], %r448;
	add.s32 	%r449, %r447, %r60;
	mul.wide.s32 	%rd281, %r449, 4;
	add.s64 	%rd282, %rd1, %rd281;
	st.global.u32 	[%rd282], %r1062;
$L__BB0_43:
	add.s32 	%r1062, %r1062, 1;
	ld.global.u32 	%r450, [%rd31];
	setp.lt.s32 	%p43, %r1062, %r450;
	@%p43 bra 	$L__BB0_36;
$L__BB0_44:
	setp.gt.s32 	%p44, %r4, 1023;
	bar.sync 	0;
	@%p44 bra 	$L__BB0_83;
	ld.param.u64 	%rd549, [_Z3funPiS_iP1PS1_S1_S1_S1_S1_S_S_S_S_S_S_S_S_S_S_S_S_S_S_S_S_S_S_S_S_S_S_S_S_S_S_S_S_S_S_S__param_26];
	ld.global.u32 	%r452, [%rd27];
	add.s32 	%r453, %r452, -1;
	cvta.to.global.u64 	%rd283, %rd549;
	mul.wide.s32 	%rd284, %r4, 4;
	add.s64 	%rd36, %rd283, %rd284;
	st.global.u32 	[%rd36], %r453;
	ld.global.u32 	%r454, [%rd26];
	sub.s32 	%r455, 136, %r454;
	add.s64 	%rd37, %rd11, %rd284;
	st.global.u32 	[%rd37], %r455;
	ld.global.u32 	%r456, [%rd27];
	min.s32 	%r63, %r456, %r455;
	st.global.u32 	[%rd37], %r63;
	setp.lt.s32 	%p45, %r63, 1;
	mov.b32 	%r1074, 0;
	@%p45 bra 	$L__BB0_57;
	mul.lo.s32 	%r459, %r4, 137;
	ld.global.u32 	%r460, [%rd36];
	add.s32 	%r64, %r459, %r460;
	add.s32 	%r65, %r459, 136;
	and.b32  	%r66, %r63, 7;
	setp.lt.u32 	%p46, %r63, 8;
	mov.b32 	%r1077, 0;
	mov.u32 	%r1065, %r1077;
	mov.u32 	%r1074, %r1077;
	@%p46 bra 	$L__BB0_49;
	and.b32  	%r1065, %r63, 2147483640;
	neg.s32 	%r1078, %r1065;
	add.s64 	%rd38, %rd2, -12;
	mov.b32 	%r1077, 0;
	mov.u32 	%r1075, %r64;
	mov.u32 	%r1076, %r65;
$L__BB0_48:
	.pragma "nounroll";
	mul.wide.s32 	%rd285, %r1076, 4;
	add.s64 	%rd286, %rd38, %rd285;
	mul.wide.s32 	%rd287, %r1075, 4;
	add.s64 	%rd288, %rd38, %rd287;
	ld.global.u32 	%r462, [%rd288+12];
	ld.global.u32 	%r463, [%rd286+12];
	setp.gt.s32 	%p47, %r462, %r463;
	selp.u32 	%r464, 1, 0, %p47;
	add.s32 	%r465, %r1074, %r464;
	ld.global.u32 	%r466, [%rd288+8];
	ld.global.u32 	%r467, [%rd286+8];
	setp.gt.s32 	%p48, %r466, %r467;
	selp.u32 	%r468, 1, 0, %p48;
	add.s32 	%r469, %r465, %r468;
	ld.global.u32 	%r470, [%rd288+4];
	ld.global.u32 	%r471, [%rd286+4];
	setp.gt.s32 	%p49, %r470, %r471;
	selp.u32 	%r472, 1, 0, %p49;
	add.s32 	%r473, %r469, %r472;
	ld.global.u32 	%r474, [%rd288];
	ld.global.u32 	%r475, [%rd286];
	setp.gt.s32 	%p50, %r474, %r475;
	selp.u32 	%r476, 1, 0, %p50;
	add.s32 	%r477, %r473, %r476;
	ld.global.u32 	%r478, [%rd288+-4];
	ld.global.u32 	%r479, [%rd286+-4];
	setp.gt.s32 	%p51, %r478, %r479;
	selp.u32 	%r480, 1, 0, %p51;
	add.s32 	%r481, %r477, %r480;
	ld.global.u32 	%r482, [%rd288+-8];
	ld.global.u32 	%r483, [%rd286+-8];
	setp.gt.s32 	%p52, %r482, %r483;
	selp.u32 	%r484, 1, 0, %p52;
	add.s32 	%r485, %r481, %r484;
	ld.global.u32 	%r486, [%rd288+-12];
	ld.global.u32 	%r487, [%rd286+-12];
	setp.gt.s32 	%p53, %r486, %r487;
	selp.u32 	%r488, 1, 0, %p53;
	add.s32 	%r489, %r485, %r488;
	ld.global.u32 	%r490, [%rd288+-16];
	ld.global.u32 	%r491, [%rd286+-16];
	setp.gt.s32 	%p54, %r490, %r491;
	selp.u32 	%r492, 1, 0, %p54;
	add.s32 	%r1074, %r489, %r492;
	add.s32 	%r1078, %r1078, 8;
	add.s32 	%r1077, %r1077, -8;
	add.s32 	%r1076, %r1076, -8;
	add.s32 	%r1075, %r1075, -8;
	setp.eq.s32 	%p55, %r1078, 0;
	@%p55 bra 	$L__BB0_49;
	bra.uni 	$L__BB0_48;
$L__BB0_49:
	setp.eq.s32 	%p56, %r66, 0;
	@%p56 bra 	$L__BB0_57;
	and.b32  	%r73, %r63, 3;
	setp.lt.u32 	%p57, %r66, 4;
	@%p57 bra 	$L__BB0_52;
	add.s32 	%r494, %r1077, %r64;
	mul.wide.s32 	%rd289, %r494, 4;
	add.s64 	%rd290, %rd2, %rd289;
	ld.global.u32 	%r495, [%rd290];
	add.s32 	%r496, %r65, %r1077;
	mul.wide.s32 	%rd291, %r496, 4;
	add.s64 	%rd292, %rd2, %rd291;
	ld.global.u32 	%r497, [%rd292];
	setp.gt.s32 	%p58, %r495, %r497;
	selp.u32 	%r498, 1, 0, %p58;
	add.s32 	%r499, %r1074, %r498;
	not.b32 	%r500, %r1065;
	add.s32 	%r501, %r64, %r500;
	mul.wide.s32 	%rd293, %r501, 4;
	add.s64 	%rd294, %rd2, %rd293;
	ld.global.u32 	%r502, [%rd294];
	add.s32 	%r503, %r65, %r500;
	mul.wide.s32 	%rd295, %r503, 4;
	add.s64 	%rd296, %rd2, %rd295;
	ld.global.u32 	%r504, [%rd296];
	setp.gt.s32 	%p59, %r502, %r504;
	selp.u32 	%r505, 1, 0, %p59;
	add.s32 	%r506, %r499, %r505;
	ld.global.u32 	%r507, [%rd294+-4];
	ld.global.u32 	%r508, [%rd296+-4];
	setp.gt.s32 	%p60, %r507, %r508;
	selp.u32 	%r509, 1, 0, %p60;
	add.s32 	%r510, %r506, %r509;
	ld.global.u32 	%r511, [%rd294+-8];
	ld.global.u32 	%r512, [%rd296+-8];
	setp.gt.s32 	%p61, %r511, %r512;
	selp.u32 	%r513, 1, 0, %p61;
	add.s32 	%r1074, %r510, %r513;
	add.s32 	%r75, %r1065, 4;
	sub.s32 	%r1077, -4, %r1065;
	mov.u32 	%r1065, %r75;
$L__BB0_52:
	setp.eq.s32 	%p62, %r73, 0;
	@%p62 bra 	$L__BB0_57;
	setp.eq.s32 	%p63, %r73, 1;
	@%p63 bra 	$L__BB0_55;
	add.s32 	%r515, %r1077, %r64;
	mul.wide.s32 	%rd297, %r515, 4;
	add.s64 	%rd298, %rd2, %rd297;
	ld.global.u32 	%r516, [%rd298];
	add.s32 	%r517, %r65, %r1077;
	mul.wide.s32 	%rd299, %r517, 4;
	add.s64 	%rd300, %rd2, %rd299;
	ld.global.u32 	%r518, [%rd300];
	setp.gt.s32 	%p64, %r516, %r518;
	selp.u32 	%r519, 1, 0, %p64;
	add.s32 	%r520, %r1074, %r519;
	not.b32 	%r521, %r1065;
	add.s32 	%r522, %r64, %r521;
	mul.wide.s32 	%rd301, %r522, 4;
	add.s64 	%rd302, %rd2, %rd301;
	ld.global.u32 	%r523, [%rd302];
	add.s32 	%r524, %r65, %r521;
	mul.wide.s32 	%rd303, %r524, 4;
	add.s64 	%rd304, %rd2, %rd303;
	ld.global.u32 	%r525, [%rd304];
	setp.gt.s32 	%p65, %r523, %r525;
	selp.u32 	%r526, 1, 0, %p65;
	add.s32 	%r1074, %r520, %r526;
	sub.s32 	%r1077, -2, %r1065;
$L__BB0_55:
	and.b32  	%r527, %r63, 1;
	setp.eq.b32 	%p66, %r527, 1;
	not.pred 	%p67, %p66;
	@%p67 bra 	$L__BB0_57;
	add.s32 	%r528, %r1077, %r64;
	mul.wide.s32 	%rd305, %r528, 4;
	add.s64 	%rd306, %rd2, %rd305;
	ld.global.u32 	%r529, [%rd306];
	add.s32 	%r530, %r65, %r1077;
	mul.wide.s32 	%rd307, %r530, 4;
	add.s64 	%rd308, %rd2, %rd307;
	ld.global.u32 	%r531, [%rd308];
	setp.gt.s32 	%p68, %r529, %r531;
	selp.u32 	%r532, 1, 0, %p68;
	add.s32 	%r1074, %r1074, %r532;
$L__BB0_57:
	setp.eq.s32 	%p69, %r1074, 0;
	@%p69 bra 	$L__BB0_64;
	and.b32  	%r88, %r1074, 3;
	setp.lt.u32 	%p70, %r1074, 4;
	mov.b32 	%r1082, 0;
	mov.u32 	%r1083, %r1082;
	@%p70 bra 	$L__BB0_61;
	and.b32  	%r1083, %r1074, -4;
	mov.b32 	%r1082, 0;
	mov.u32 	%r1081, %r1082;
$L__BB0_60:
	ld.global.u32 	%r535, [%rd36];
	mad.lo.s32 	%r536, %r4, 137, %r1082;
	add.s32 	%r537, %r536, %r535;
	mul.wide.s32 	%rd309, %r537, 4;
	add.s64 	%rd310, %rd2, %rd309;
	ld.global.u32 	%r538, [%rd310];
	mul.wide.s32 	%rd311, %r538, 56;
	add.s64 	%rd312, %rd5, %rd311;
	add.s32 	%r539, %r536, 136;
	mul.wide.s32 	%rd313, %r539, 4;
	add.s64 	%rd314, %rd2, %rd313;
	ld.global.u32 	%r540, [%rd314];
	mul.wide.s32 	%rd315, %r540, 56;
	add.s64 	%rd316, %rd5, %rd315;
	ld.global.v2.u32 	{%r541, %r542}, [%rd312];
	ld.global.f64 	%fd61, [%rd312+8];
	ld.global.f64 	%fd62, [%rd312+16];
	ld.global.f64 	%fd63, [%rd312+24];
	ld.global.f64 	%fd64, [%rd312+32];
	ld.global.f64 	%fd65, [%rd312+40];
	ld.global.f64 	%fd66, [%rd312+48];
	ld.global.v2.u32 	{%r543, %r544}, [%rd316];
	ld.global.f64 	%fd67, [%rd316+8];
	ld.global.f64 	%fd68, [%rd316+16];
	ld.global.f64 	%fd69, [%rd316+24];
	ld.global.f64 	%fd70, [%rd316+32];
	ld.global.f64 	%fd71, [%rd316+40];
	ld.global.f64 	%fd72, [%rd316+48];
	st.global.v2.u32 	[%rd312], {%r543, %r544};
	st.global.f64 	[%rd312+8], %fd67;
	st.global.f64 	[%rd312+16], %fd68;
	st.global.f64 	[%rd312+24], %fd69;
	st.global.f64 	[%rd312+32], %fd70;
	st.global.f64 	[%rd312+40], %fd71;
	st.global.f64 	[%rd312+48], %fd72;
	st.global.v2.u32 	[%rd316], {%r541, %r542};
	st.global.f64 	[%rd316+8], %fd61;
	st.global.f64 	[%rd316+16], %fd62;
	st.global.f64 	[%rd316+24], %fd63;
	st.global.f64 	[%rd316+32], %fd64;
	st.global.f64 	[%rd316+40], %fd65;
	st.global.f64 	[%rd316+48], %fd66;
	ld.global.u32 	%r545, [%rd36];
	add.s32 	%r546, %r536, %r545;
	add.s32 	%r547, %r546, -1;
	mul.wide.s32 	%rd317, %r547, 4;
	add.s64 	%rd318, %rd2, %rd317;
	ld.global.u32 	%r548, [%rd318];
	mul.wide.s32 	%rd319, %r548, 56;
	add.s64 	%rd320, %rd5, %rd319;
	ld.global.u32 	%r549, [%rd314+-4];
	mul.wide.s32 	%rd321, %r549, 56;
	add.s64 	%rd322, %rd5, %rd321;
	ld.global.v2.u32 	{%r550, %r551}, [%rd320];
	ld.global.f64 	%fd73, [%rd320+8];
	ld.global.f64 	%fd74, [%rd320+16];
	ld.global.f64 	%fd75, [%rd320+24];
	ld.global.f64 	%fd76, [%rd320+32];
	ld.global.f64 	%fd77, [%rd320+40];
	ld.global.f64 	%fd78, [%rd320+48];
	ld.global.v2.u32 	{%r552, %r553}, [%rd322];
	ld.global.f64 	%fd79, [%rd322+8];
	ld.global.f64 	%fd80, [%rd322+16];
	ld.global.f64 	%fd81, [%rd322+24];
	ld.global.f64 	%fd82, [%rd322+32];
	ld.global.f64 	%fd83, [%rd322+40];
	ld.global.f64 	%fd84, [%rd322+48];
	st.global.v2.u32 	[%rd320], {%r552, %r553};
	st.global.f64 	[%rd320+8], %fd79;
	st.global.f64 	[%rd320+16], %fd80;
	st.global.f64 	[%rd320+24], %fd81;
	st.global.f64 	[%rd320+32], %fd82;
	st.global.f64 	[%rd320+40], %fd83;
	st.global.f64 	[%rd320+48], %fd84;
	st.global.v2.u32 	[%rd322], {%r550, %r551};
	st.global.f64 	[%rd322+8], %fd73;
	st.global.f64 	[%rd322+16], %fd74;
	st.global.f64 	[%rd322+24], %fd75;
	st.global.f64 	[%rd322+32], %fd76;
	st.global.f64 	[%rd322+40], %fd77;
	st.global.f64 	[%rd322+48], %fd78;
	ld.global.u32 	%r554, [%rd36];
	add.s32 	%r555, %r536, %r554;
	add.s32 	%r556, %r555, -2;
	mul.wide.s32 	%rd323, %r556, 4;
	add.s64 	%rd324, %rd2, %rd323;
	ld.global.u32 	%r557, [%rd324];
	mul.wide.s32 	%rd325, %r557, 56;
	add.s64 	%rd326, %rd5, %rd325;
	ld.global.u32 	%r558, [%rd314+-8];
	mul.wide.s32 	%rd327, %r558, 56;
	add.s64 	%rd328, %rd5, %rd327;
	ld.global.v2.u32 	{%r559, %r560}, [%rd326];
	ld.global.f64 	%fd85, [%rd326+8];
	ld.global.f64 	%fd86, [%rd326+16];
	ld.global.f64 	%fd87, [%rd326+24];
	ld.global.f64 	%fd88, [%rd326+32];
	ld.global.f64 	%fd89, [%rd326+40];
	ld.global.f64 	%fd90, [%rd326+48];
	ld.global.v2.u32 	{%r561, %r562}, [%rd328];
	ld.global.f64 	%fd91, [%rd328+8];
	ld.global.f64 	%fd92, [%rd328+16];
	ld.global.f64 	%fd93, [%rd328+24];
	ld.global.f64 	%fd94, [%rd328+32];
	ld.global.f64 	%fd95, [%rd328+40];
	ld.global.f64 	%fd96, [%rd328+48];
	st.global.v2.u32 	[%rd326], {%r561, %r562};
	st.global.f64 	[%rd326+8], %fd91;
	st.global.f64 	[%rd326+16], %fd92;
	st.global.f64 	[%rd326+24], %fd93;
	st.global.f64 	[%rd326+32], %fd94;
	st.global.f64 	[%rd326+40], %fd95;
	st.global.f64 	[%rd326+48], %fd96;
	st.global.v2.u32 	[%rd328], {%r559, %r560};
	st.global.f64 	[%rd328+8], %fd85;
	st.global.f64 	[%rd328+16], %fd86;
	st.global.f64 	[%rd328+24], %fd87;
	st.global.f64 	[%rd328+32], %fd88;
	st.global.f64 	[%rd328+40], %fd89;
	st.global.f64 	[%rd328+48], %fd90;
	ld.global.u32 	%r563, [%rd36];
	add.s32 	%r564, %r536, %r563;
	add.s32 	%r565, %r564, -3;
	mul.wide.s32 	%rd329, %r565, 4;
	add.s64 	%rd330, %rd2, %rd329;
	ld.global.u32 	%r566, [%rd330];
	mul.wide.s32 	%rd331, %r566, 56;
	add.s64 	%rd332, %rd5, %rd331;
	ld.global.u32 	%r567, [%rd314+-12];
	mul.wide.s32 	%rd333, %r567, 56;
	add.s64 	%rd334, %rd5, %rd333;
	ld.global.v2.u32 	{%r568, %r569}, [%rd332];
	ld.global.f64 	%fd97, [%rd332+8];
	ld.global.f64 	%fd98, [%rd332+16];
	ld.global.f64 	%fd99, [%rd332+24];
	ld.global.f64 	%fd100, [%rd332+32];
	ld.global.f64 	%fd101, [%rd332+40];
	ld.global.f64 	%fd102, [%rd332+48];
	ld.global.v2.u32 	{%r570, %r571}, [%rd334];
	ld.global.f64 	%fd103, [%rd334+8];
	ld.global.f64 	%fd104, [%rd334+16];
	ld.global.f64 	%fd105, [%rd334+24];
	ld.global.f64 	%fd106, [%rd334+32];
	ld.global.f64 	%fd107, [%rd334+40];
	ld.global.f64 	%fd108, [%rd334+48];
	st.global.v2.u32 	[%rd332], {%r570, %r571};
	st.global.f64 	[%rd332+8], %fd103;
	st.global.f64 	[%rd332+16], %fd104;
	st.global.f64 	[%rd332+24], %fd105;
	st.global.f64 	[%rd332+32], %fd106;
	st.global.f64 	[%rd332+40], %fd107;
	st.global.f64 	[%rd332+48], %fd108;
	st.global.v2.u32 	[%rd334], {%r568, %r569};
	st.global.f64 	[%rd334+8], %fd97;
	st.global.f64 	[%rd334+16], %fd98;
	st.global.f64 	[%rd334+24], %fd99;
	st.global.f64 	[%rd334+32], %fd100;
	st.global.f64 	[%rd334+40], %fd101;
	st.global.f64 	[%rd334+48], %fd102;
	add.s32 	%r102, %r1081, 4;
	sub.s32 	%r1082, -4, %r1081;
	setp.ne.s32 	%p71, %r102, %r1083;
	mov.u32 	%r1081, %r102;
	@%p71 bra 	$L__BB0_60;
$L__BB0_61:
	setp.eq.s32 	%p72, %r88, 0;
	@%p72 bra 	$L__BB0_64;
	neg.s32 	%r1084, %r88;
$L__BB0_63:
	.pragma "nounroll";
	ld.global.u32 	%r572, [%rd36];
	mad.lo.s32 	%r573, %r4, 137, %r1082;
	add.s32 	%r574, %r573, %r572;
	mul.wide.s32 	%rd335, %r574, 4;
	add.s64 	%rd336, %rd2, %rd335;
	ld.global.u32 	%r575, [%rd336];
	mul.wide.s32 	%rd337, %r575, 56;
	add.s64 	%rd338, %rd5, %rd337;
	add.s32 	%r576, %r573, 136;
	mul.wide.s32 	%rd339, %r576, 4;
	add.s64 	%rd340, %rd2, %rd339;
	ld.global.u32 	%r577, [%rd340];
	mul.wide.s32 	%rd341, %r577, 56;
	add.s64 	%rd342, %rd5, %rd341;
	ld.global.v2.u32 	{%r578, %r579}, [%rd338];
	ld.global.f64 	%fd109, [%rd338+8];
	ld.global.f64 	%fd110, [%rd338+16];
	ld.global.f64 	%fd111, [%rd338+24];
	ld.global.f64 	%fd112, [%rd338+32];
	ld.global.f64 	%fd113, [%rd338+40];
	ld.global.f64 	%fd114, [%rd338+48];
	ld.global.v2.u32 	{%r580, %r581}, [%rd342];
	ld.global.f64 	%fd115, [%rd342+8];
	ld.global.f64 	%fd116, [%rd342+16];
	ld.global.f64 	%fd117, [%rd342+24];
	ld.global.f64 	%fd118, [%rd342+32];
	ld.global.f64 	%fd119, [%rd342+40];
	ld.global.f64 	%fd120, [%rd342+48];
	st.global.v2.u32 	[%rd338], {%r580, %r581};
	st.global.f64 	[%rd338+8], %fd115;
	st.global.f64 	[%rd338+16], %fd116;
	st.global.f64 	[%rd338+24], %fd117;
	st.global.f64 	[%rd338+32], %fd118;
	st.global.f64 	[%rd338+40], %fd119;
	st.global.f64 	[%rd338+48], %fd120;
	st.global.v2.u32 	[%rd342], {%r578, %r579};
	st.global.f64 	[%rd342+8], %fd109;
	st.global.f64 	[%rd342+16], %fd110;
	st.global.f64 	[%rd342+24], %fd111;
	st.global.f64 	[%rd342+32], %fd112;
	st.global.f64 	[%rd342+40], %fd113;
	st.global.f64 	[%rd342+48], %fd114;
	add.s32 	%r110, %r1083, 1;
	not.b32 	%r1082, %r1083;
	add.s32 	%r1084, %r1084, 1;
	setp.ne.s32 	%p73, %r1084, 0;
	mov.u32 	%r1083, %r110;
	@%p73 bra 	$L__BB0_63;
$L__BB0_64:
	ld.param.u64 	%rd550, [_Z3funPiS_iP1PS1_S1_S1_S1_S1_S_S_S_S_S_S_S_S_S_S_S_S_S_S_S_S_S_S_S_S_S_S_S_S_S_S_S_S_S_S_S__param_27];
	ld.global.u32 	%r583, [%rd29];
	add.s32 	%r584, %r583, -1;
	cvta.to.global.u64 	%rd343, %rd550;
	mul.wide.s32 	%rd344, %r4, 4;
	add.s64 	%rd39, %rd343, %rd344;
	st.global.u32 	[%rd39], %r584;
	ld.global.u32 	%r585, [%rd28];
	sub.s32 	%r586, 136, %r585;
	st.global.u32 	[%rd37], %r586;
	ld.global.u32 	%r587, [%rd29];
	min.s32 	%r113, %r587, %r586;
	st.global.u32 	[%rd37], %r113;
	setp.lt.s32 	%p74, %r113, 1;
	mov.b32 	%r1098, 0;
	@%p74 bra 	$L__BB0_76;
	mul.lo.s32 	%r590, %r4, 137;
	ld.global.u32 	%r591, [%rd39];
	add.s32 	%r114, %r590, %r591;
	add.s32 	%r115, %r590, 136;
	and.b32  	%r116, %r113, 7;
	setp.lt.u32 	%p75, %r113, 8;
	mov.b32 	%r1101, 0;
	mov.u32 	%r1089, %r1101;
	mov.u32 	%r1098, %r1101;
	@%p75 bra 	$L__BB0_68;
	and.b32  	%r1089, %r113, 2147483640;
	neg.s32 	%r1102, %r1089;
	add.s64 	%rd40, %rd1, -12;
	mov.b32 	%r1101, 0;
	mov.u32 	%r1099, %r114;
	mov.u32 	%r1100, %r115;
$L__BB0_67:
	.pragma "nounroll";
	mul.wide.s32 	%rd345, %r1100, 4;
	add.s64 	%rd346, %rd40, %rd345;
	mul.wide.s32 	%rd347, %r1099, 4;
	add.s64 	%rd348, %rd40, %rd347;
	ld.global.u32 	%r593, [%rd348+12];
	ld.global.u32 	%r594, [%rd346+12];
	setp.gt.s32 	%p76, %r593, %r594;
	selp.u32 	%r595, 1, 0, %p76;
	add.s32 	%r596, %r1098, %r595;
	ld.global.u32 	%r597, [%rd348+8];
	ld.global.u32 	%r598, [%rd346+8];
	setp.gt.s32 	%p77, %r597, %r598;
	selp.u32 	%r599, 1, 0, %p77;
	add.s32 	%r600, %r596, %r599;
	ld.global.u32 	%r601, [%rd348+4];
	ld.global.u32 	%r602, [%rd346+4];
	setp.gt.s32 	%p78, %r601, %r602;
	selp.u32 	%r603, 1, 0, %p78;
	add.s32 	%r604, %r600, %r603;
	ld.global.u32 	%r605, [%rd348];
	ld.global.u32 	%r606, [%rd346];
	setp.gt.s32 	%p79, %r605, %r606;
	selp.u32 	%r607, 1, 0, %p79;
	add.s32 	%r608, %r604, %r607;
	ld.global.u32 	%r609, [%rd348+-4];
	ld.global.u32 	%r610, [%rd346+-4];
	setp.gt.s32 	%p80, %r609, %r610;
	selp.u32 	%r611, 1, 0, %p80;
	add.s32 	%r612, %r608, %r611;
	ld.global.u32 	%r613, [%rd348+-8];
	ld.global.u32 	%r614, [%rd346+-8];
	setp.gt.s32 	%p81, %r613, %r614;
	selp.u32 	%r615, 1, 0, %p81;
	add.s32 	%r616, %r612, %r615;
	ld.global.u32 	%r617, [%rd348+-12];
	ld.global.u32 	%r618, [%rd346+-12];
	setp.gt.s32 	%p82, %r617, %r618;
	selp.u32 	%r619, 1, 0, %p82;
	add.s32 	%r620, %r616, %r619;
	ld.global.u32 	%r621, [%rd348+-16];
	ld.global.u32 	%r622, [%rd346+-16];
	setp.gt.s32 	%p83, %r621, %r622;
	selp.u32 	%r623, 1, 0, %p83;
	add.s32 	%r1098, %r620, %r623;
	add.s32 	%r1102, %r1102, 8;
	add.s32 	%r1101, %r1101, -8;
	add.s32 	%r1100, %r1100, -8;
	add.s32 	%r1099, %r1099, -8;
	setp.eq.s32 	%p84, %r1102, 0;
	@%p84 bra 	$L__BB0_68;
	bra.uni 	$L__BB0_67;
$L__BB0_68:
	setp.eq.s32 	%p85, %r116, 0;
	@%p85 bra 	$L__BB0_76;
	and.b32  	%r123, %r113, 3;
	setp.lt.u32 	%p86, %r116, 4;
	@%p86 bra 	$L__BB0_71;
	add.s32 	%r625, %r1101, %r114;
	mul.wide.s32 	%rd349, %r625, 4;
	add.s64 	%rd350, %rd1, %rd349;
	ld.global.u32 	%r626, [%rd350];
	add.s32 	%r627, %r115, %r1101;
	mul.wide.s32 	%rd351, %r627, 4;
	add.s64 	%rd352, %rd1, %rd351;
	ld.global.u32 	%r628, [%rd352];
	setp.gt.s32 	%p87, %r626, %r628;
	selp.u32 	%r629, 1, 0, %p87;
	add.s32 	%r630, %r1098, %r629;
	not.b32 	%r631, %r1089;
	add.s32 	%r632, %r114, %r631;
	mul.wide.s32 	%rd353, %r632, 4;
	add.s64 	%rd354, %rd1, %rd353;
	ld.global.u32 	%r633, [%rd354];
	add.s32 	%r634, %r115, %r631;
	mul.wide.s32 	%rd355, %r634, 4;
	add.s64 	%rd356, %rd1, %rd355;
	ld.global.u32 	%r635, [%rd356];
	setp.gt.s32 	%p88, %r633, %r635;
	selp.u32 	%r636, 1, 0, %p88;
	add.s32 	%r637, %r630, %r636;
	ld.global.u32 	%r638, [%rd354+-4];
	ld.global.u32 	%r639, [%rd356+-4];
	setp.gt.s32 	%p89, %r638, %r639;
	selp.u32 	%r640, 1, 0, %p89;
	add.s32 	%r641, %r637, %r640;
	ld.global.u32 	%r642, [%rd354+-8];
	ld.global.u32 	%r643, [%rd356+-8];
	setp.gt.s32 	%p90, %r642, %r643;
	selp.u32 	%r644, 1, 0, %p90;
	add.s32 	%r1098, %r641, %r644;
	add.s32 	%r125, %r1089, 4;
	sub.s32 	%r1101, -4, %r1089;
	mov.u32 	%r1089, %r125;
$L__BB0_71:
	setp.eq.s32 	%p91, %r123, 0;
	@%p91 bra 	$L__BB0_76;
	setp.eq.s32 	%p92, %r123, 1;
	@%p92 bra 	$L__BB0_74;
	add.s32 	%r646, %r1101, %r114;
	mul.wide.s32 	%rd357, %r646, 4;
	add.s64 	%rd358, %rd1, %rd357;
	ld.global.u32 	%r647, [%rd358];
	add.s32 	%r648, %r115, %r1101;
	mul.wide.s32 	%rd359, %r648, 4;
	add.s64 	%rd360, %rd1, %rd359;
	ld.global.u32 	%r649, [%rd360];
	setp.gt.s32 	%p93, %r647, %r649;
	selp.u32 	%r650, 1, 0, %p93;
	add.s32 	%r651, %r1098, %r650;
	not.b32 	%r652, %r1089;
	add.s32 	%r653, %r114, %r652;
	mul.wide.s32 	%rd361, %r653, 4;
	add.s64 	%rd362, %rd1, %rd361;
	ld.global.u32 	%r654, [%rd362];
	add.s32 	%r655, %r115, %r652;
	mul.wide.s32 	%rd363, %r655, 4;
	add.s64 	%rd364, %rd1, %rd363;
	ld.global.u32 	%r656, [%rd364];
	setp.gt.s32 	%p94, %r654, %r656;
	selp.u32 	%r657, 1, 0, %p94;
	add.s32 	%r1098, %r651, %r657;
	sub.s32 	%r1101, -2, %r1089;
$L__BB0_74:
	and.b32  	%r658, %r113, 1;
	setp.eq.b32 	%p95, %r658, 1;
	not.pred 	%p96, %p95;
	@%p96 bra 	$L__BB0_76;
	add.s32 	%r659, %r1101, %r114;
	mul.wide.s32 	%rd365, %r659, 4;
	add.s64 	%rd366, %rd1, %rd365;
	ld.global.u32 	%r660, [%rd366];
	add.s32 	%r661, %r115, %r1101;
	mul.wide.s32 	%rd367, %r661, 4;
	add.s64 	%rd368, %rd1, %rd367;
	ld.global.u32 	%r662, [%rd368];
	setp.gt.s32 	%p97, %r660, %r662;
	selp.u32 	%r663, 1, 0, %p97;
	add.s32 	%r1098, %r1098, %r663;
$L__BB0_76:
	setp.eq.s32 	%p98, %r1098, 0;
	@%p98 bra 	$L__BB0_83;
	and.b32  	%r138, %r1098, 3;
	setp.lt.u32 	%p99, %r1098, 4;
	mov.b32 	%r1106, 0;
	mov.u32 	%r1107, %r1106;
	@%p99 bra 	$L__BB0_80;
	and.b32  	%r1107, %r1098, -4;
	mov.b32 	%r1106, 0;
	mov.u32 	%r1105, %r1106;
$L__BB0_79:
	ld.global.u32 	%r666, [%rd39];
	mad.lo.s32 	%r667, %r4, 137, %r1106;
	add.s32 	%r668, %r667, %r666;
	mul.wide.s32 	%rd369, %r668, 4;
	add.s64 	%rd370, %rd1, %rd369;
	ld.global.u32 	%r669, [%rd370];
	mul.wide.s32 	%rd371, %r669, 56;
	add.s64 	%rd372, %rd5, %rd371;
	add.s32 	%r670, %r667, 136;
	mul.wide.s32 	%rd373, %r670, 4;
	add.s64 	%rd374, %rd1, %rd373;
	ld.global.u32 	%r671, [%rd374];
	mul.wide.s32 	%rd375, %r671, 56;
	add.s64 	%rd376, %rd5, %rd375;
	ld.global.v2.u32 	{%r672, %r673}, [%rd372];
	ld.global.f64 	%fd121, [%rd372+8];
	ld.global.f64 	%fd122, [%rd372+16];
	ld.global.f64 	%fd123, [%rd372+24];
	ld.global.f64 	%fd124, [%rd372+32];
	ld.global.f64 	%fd125, [%rd372+40];
	ld.global.f64 	%fd126, [%rd372+48];
	ld.global.v2.u32 	{%r674, %r675}, [%rd376];
	ld.global.f64 	%fd127, [%rd376+8];
	ld.global.f64 	%fd128, [%rd376+16];
	ld.global.f64 	%fd129, [%rd376+24];
	ld.global.f64 	%fd130, [%rd376+32];
	ld.global.f64 	%fd131, [%rd376+40];
	ld.global.f64 	%fd132, [%rd376+48];
	st.global.v2.u32 	[%rd372], {%r674, %r675};
	st.global.f64 	[%rd372+8], %fd127;
	st.global.f64 	[%rd372+16], %fd128;
	st.global.f64 	[%rd372+24], %fd129;
	st.global.f64 	[%rd372+32], %fd130;
	st.global.f64 	[%rd372+40], %fd131;
	st.global.f64 	[%rd372+48], %fd132;
	st.global.v2.u32 	[%rd376], {%r672, %r673};
	st.global.f64 	[%rd376+8], %fd121;
	st.global.f64 	[%rd376+16], %fd122;
	st.global.f64 	[%rd376+24], %fd123;
	st.global.f64 	[%rd376+32], %fd124;
	st.global.f64 	[%rd376+40], %fd125;
	st.global.f64 	[%rd376+48], %fd126;
	ld.global.u32 	%r676, [%rd39];
	add.s32 	%r677, %r667, %r676;
	add.s32 	%r678, %r677, -1;
	mul.wide.s32 	%rd377, %r678, 4;
	add.s64 	%rd378, %rd1, %rd377;
	ld.global.u32 	%r679, [%rd378];
	mul.wide.s32 	%rd379, %r679, 56;
	add.s64 	%rd380, %rd5, %rd379;
	ld.global.u32 	%r680, [%rd374+-4];
	mul.wide.s32 	%rd381, %r680, 56;
	add.s64 	%rd382, %rd5, %rd381;
	ld.global.v2.u32 	{%r681, %r682}, [%rd380];
	ld.global.f64 	%fd133, [%rd380+8];
	ld.global.f64 	%fd134, [%rd380+16];
	ld.global.f64 	%fd135, [%rd380+24];
	ld.global.f64 	%fd136, [%rd380+32];
	ld.global.f64 	%fd137, [%rd380+40];
	ld.global.f64 	%fd138, [%rd380+48];
	ld.global.v2.u32 	{%r683, %r684}, [%rd382];
	ld.global.f64 	%fd139, [%rd382+8];
	ld.global.f64 	%fd140, [%rd382+16];
	ld.global.f64 	%fd141, [%rd382+24];
	ld.global.f64 	%fd142, [%rd382+32];
	ld.global.f64 	%fd143, [%rd382+40];
	ld.global.f64 	%fd144, [%rd382+48];
	st.global.v2.u32 	[%rd380], {%r683, %r684};
	st.global.f64 	[%rd380+8], %fd139;
	st.global.f64 	[%rd380+16], %fd140;
	st.global.f64 	[%rd380+24], %fd141;
	st.global.f64 	[%rd380+32], %fd142;
	st.global.f64 	[%rd380+40], %fd143;
	st.global.f64 	[%rd380+48], %fd144;
	st.global.v2.u32 	[%rd382], {%r681, %r682};
	st.global.f64 	[%rd382+8], %fd133;
	st.global.f64 	[%rd382+16], %fd134;
	st.global.f64 	[%rd382+24], %fd135;
	st.global.f64 	[%rd382+32], %fd136;
	st.global.f64 	[%rd382+40], %fd137;
	st.global.f64 	[%rd382+48], %fd138;
	ld.global.u32 	%r685, [%rd39];
	add.s32 	%r686, %r667, %r685;
	add.s32 	%r687, %r686, -2;
	mul.wide.s32 	%rd383, %r687, 4;
	add.s64 	%rd384, %rd1, %rd383;
	ld.global.u32 	%r688, [%rd384];
	mul.wide.s32 	%rd385, %r688, 56;
	add.s64 	%rd386, %rd5, %rd385;
	ld.global.u32 	%r689, [%rd374+-8];
	mul.wide.s32 	%rd387, %r689, 56;
	add.s64 	%rd388, %rd5, %rd387;
	ld.global.v2.u32 	{%r690, %r691}, [%rd386];
	ld.global.f64 	%fd145, [%rd386+8];
	ld.global.f64 	%fd146, [%rd386+16];
	ld.global.f64 	%fd147, [%rd386+24];
	ld.global.f64 	%fd148, [%rd386+32];
	ld.global.f64 	%fd149, [%rd386+40];
	ld.global.f64 	%fd150, [%rd386+48];
	ld.global.v2.u32 	{%r692, %r693}, [%rd388];
	ld.global.f64 	%fd151, [%rd388+8];
	ld.global.f64 	%fd152, [%rd388+16];
	ld.global.f64 	%fd153, [%rd388+24];
	ld.global.f64 	%fd154, [%rd388+32];
	ld.global.f64 	%fd155, [%rd388+40];
	ld.global.f64 	%fd156, [%rd388+48];
	st.global.v2.u32 	[%rd386], {%r692, %r693};
	st.global.f64 	[%rd386+8], %fd151;
	st.global.f64 	[%rd386+16], %fd152;
	st.global.f64 	[%rd386+24], %fd153;
	st.global.f64 	[%rd386+32], %fd154;
	st.global.f64 	[%rd386+40], %fd155;
	st.global.f64 	[%rd386+48], %fd156;
	st.global.v2.u32 	[%rd388], {%r690, %r691};
	st.global.f64 	[%rd388+8], %fd145;
	st.global.f64 	[%rd388+16], %fd146;
	st.global.f64 	[%rd388+24], %fd147;
	st.global.f64 	[%rd388+32], %fd148;
	st.global.f64 	[%rd388+40], %fd149;
	st.global.f64 	[%rd388+48], %fd150;
	ld.global.u32 	%r694, [%rd39];
	add.s32 	%r695, %r667, %r694;
	add.s32 	%r696, %r695, -3;
	mul.wide.s32 	%rd389, %r696, 4;
	add.s64 	%rd390, %rd1, %rd389;
	ld.global.u32 	%r697, [%rd390];
	mul.wide.s32 	%rd391, %r697, 56;
	add.s64 	%rd392, %rd5, %rd391;
	ld.global.u32 	%r698, [%rd374+-12];
	mul.wide.s32 	%rd393, %r698, 56;
	add.s64 	%rd394, %rd5, %rd393;
	ld.global.v2.u32 	{%r699, %r700}, [%rd392];
	ld.global.f64 	%fd157, [%rd392+8];
	ld.global.f64 	%fd158, [%rd392+16];
	ld.global.f64 	%fd159, [%rd392+24];
	ld.global.f64 	%fd160, [%rd392+32];
	ld.global.f64 	%fd161, [%rd392+40];
	ld.global.f64 	%fd162, [%rd392+48];
	ld.global.v2.u32 	{%r701, %r702}, [%rd394];
	ld.global.f64 	%fd163, [%rd394+8];
	ld.global.f64 	%fd164, [%rd394+16];
	ld.global.f64 	%fd165, [%rd394+24];
	ld.global.f64 	%fd166, [%rd394+32];
	ld.global.f64 	%fd167, [%rd394+40];
	ld.global.f64 	%fd168, [%rd394+48];
	st.global.v2.u32 	[%rd392], {%r701, %r702};
	st.global.f64 	[%rd392+8], %fd163;
	st.global.f64 	[%rd392+16], %fd164;
	st.global.f64 	[%rd392+24], %fd165;
	st.global.f64 	[%rd392+32], %fd166;
	st.global.f64 	[%rd392+40], %fd167;
	st.global.f64 	[%rd392+48], %fd168;
	st.global.v2.u32 	[%rd394], {%r699, %r700};
	st.global.f64 	[%rd394+8], %fd157;
	st.global.f64 	[%rd394+16], %fd158;
	st.global.f64 	[%rd394+24], %fd159;
	st.global.f64 	[%rd394+32], %fd160;
	st.global.f64 	[%rd394+40], %fd161;
	st.global.f64 	[%rd394+48], %fd162;
	add.s32 	%r152, %r1105, 4;
	sub.s32 	%r1106, -4, %r1105;
	setp.ne.s32 	%p100, %r152, %r1107;
	mov.u32 	%r1105, %r152;
	@%p100 bra 	$L__BB0_79;
$L__BB0_80:
	setp.eq.s32 	%p101, %r138, 0;
	@%p101 bra 	$L__BB0_83;
	neg.s32 	%r1108, %r138;
$L__BB0_82:
	.pragma "nounroll";
	ld.global.u32 	%r703, [%rd39];
	mad.lo.s32 	%r704, %r4, 137, %r1106;
	add.s32 	%r705, %r704, %r703;
	mul.wide.s32 	%rd395, %r705, 4;
	add.s64 	%rd396, %rd1, %rd395;
	ld.global.u32 	%r706, [%rd396];
	mul.wide.s32 	%rd397, %r706, 56;
	add.s64 	%rd398, %rd5, %rd397;
	add.s32 	%r707, %r704, 136;
	mul.wide.s32 	%rd399, %r707, 4;
	add.s64 	%rd400, %rd1, %rd399;
	ld.global.u32 	%r708, [%rd400];
	mul.wide.s32 	%rd401, %r708, 56;
	add.s64 	%rd402, %rd5, %rd401;
	ld.global.v2.u32 	{%r709, %r710}, [%rd398];
	ld.global.f64 	%fd169, [%rd398+8];
	ld.global.f64 	%fd170, [%rd398+16];
	ld.global.f64 	%fd171, [%rd398+24];
	ld.global.f64 	%fd172, [%rd398+32];
	ld.global.f64 	%fd173, [%rd398+40];
	ld.global.f64 	%fd174, [%rd398+48];
	ld.global.v2.u32 	{%r711, %r712}, [%rd402];
	ld.global.f64 	%fd175, [%rd402+8];
	ld.global.f64 	%fd176, [%rd402+16];
	ld.global.f64 	%fd177, [%rd402+24];
	ld.global.f64 	%fd178, [%rd402+32];
	ld.global.f64 	%fd179, [%rd402+40];
	ld.global.f64 	%fd180, [%rd402+48];
	st.global.v2.u32 	[%rd398], {%r711, %r712};
	st.global.f64 	[%rd398+8], %fd175;
	st.global.f64 	[%rd398+16], %fd176;
	st.global.f64 	[%rd398+24], %fd177;
	st.global.f64 	[%rd398+32], %fd178;
	st.global.f64 	[%rd398+40], %fd179;
	st.global.f64 	[%rd398+48], %fd180;
	st.global.v2.u32 	[%rd402], {%r709, %r710};
	st.global.f64 	[%rd402+8], %fd169;
	st.global.f64 	[%rd402+16], %fd170;
	st.global.f64 	[%rd402+24], %fd171;
	st.global.f64 	[%rd402+32], %fd172;
	st.global.f64 	[%rd402+40], %fd173;
	st.global.f64 	[%rd402+48], %fd174;
	add.s32 	%r160, %r1107, 1;
	not.b32 	%r1106, %r1107;
	add.s32 	%r1108, %r1108, 1;
	setp.ne.s32 	%p102, %r1108, 0;
	mov.u32 	%r1107, %r160;
	@%p102 bra 	$L__BB0_82;
$L__BB0_83:
	setp.gt.s32 	%p103, %r4, 1023;
	bar.sync 	0;
	@%p103 bra 	$L__BB0_112;
	ld.global.u32 	%r163, [%rd26];
	mov.b32 	%r1112, 0;
	st.global.u32 	[%rd26], %r1112;
	mul.wide.s32 	%rd403, %r4, 4;
	add.s64 	%rd41, %rd10, %rd403;
	mov.b32 	%r714, 136;
	st.global.u32 	[%rd41], %r714;
	ld.global.u32 	%r715, [%rd29];
	ld.global.u32 	%r716, [%rd28];
	ld.global.u32 	%r717, [%rd27];
	ld.global.u32 	%r718, [%rd30];
	sub.s32 	%r719, %r715, %r716;
	add.s32 	%r720, %r719, %r717;
	add.s32 	%r721, %r720, %r718;
	add.s32 	%r1111, %r721, 136;
	ld.global.u32 	%r722, [%rd31];
	setp.ge.s32 	%p104, %r1111, %r722;
	@%p104 bra 	$L__BB0_92;
	mul.lo.s32 	%r165, %r4, 137;
$L__BB0_86:
	mul.wide.s32 	%rd404, %r1111, 56;
	add.s64 	%rd405, %rd5, %rd404;
	ld.global.u32 	%r723, [%rd405];
	setp.eq.s32 	%p105, %r723, -1;
	@%p105 bra 	$L__BB0_89;
	setp.ne.s32 	%p106, %r723, 0;
	@%p106 bra 	$L__BB0_90;
	ld.global.u32 	%r727, [%rd26];
	add.s32 	%r728, %r727, 1;
	st.global.u32 	[%rd26], %r728;
	add.s32 	%r729, %r727, %r165;
	mul.wide.s32 	%rd408, %r729, 4;
	add.s64 	%rd409, %rd2, %rd408;
	st.global.u32 	[%rd409], %r1111;
	bra.uni 	$L__BB0_90;
$L__BB0_89:
	ld.global.u32 	%r724, [%rd41];
	add.s32 	%r725, %r724, -1;
	st.global.u32 	[%rd41], %r725;
	add.s32 	%r726, %r724, %r165;
	mul.wide.s32 	%rd406, %r726, 4;
	add.s64 	%rd407, %rd2, %rd406;
	st.global.u32 	[%rd407], %r1111;
$L__BB0_90:
	add.s32 	%r1111, %r1111, 1;
	ld.global.u32 	%r730, [%rd31];
	setp.lt.s32 	%p107, %r1111, %r730;
	@%p107 bra 	$L__BB0_86;
	ld.global.u32 	%r731, [%rd41];
	sub.s32 	%r1112, 136, %r731;
$L__BB0_92:
	ld.param.u64 	%rd548, [_Z3funPiS_iP1PS1_S1_S1_S1_S1_S_S_S_S_S_S_S_S_S_S_S_S_S_S_S_S_S_S_S_S_S_S_S_S_S_S_S_S_S_S_S__param_25];
	st.global.u32 	[%rd41], %r1112;
	ld.global.u32 	%r733, [%rd26];
	add.s32 	%r734, %r733, -1;
	cvta.to.global.u64 	%rd410, %rd548;
	add.s64 	%rd42, %rd410, %rd403;
	st.global.u32 	[%rd42], %r734;
	ld.global.u32 	%r735, [%rd41];
	add.s64 	%rd412, %rd11, %rd403;
	st.global.u32 	[%rd412], %r735;
	ld.global.u32 	%r736, [%rd26];
	min.s32 	%r170, %r736, %r735;
	st.global.u32 	[%rd412], %r170;
	setp.lt.s32 	%p108, %r170, 1;
	mov.b32 	%r1124, 0;
	@%p108 bra 	$L__BB0_104;
	mul.lo.s32 	%r739, %r4, 137;
	ld.global.u32 	%r740, [%rd42];
	add.s32 	%r171, %r739, %r740;
	add.s32 	%r172, %r739, 136;
	and.b32  	%r173, %r170, 7;
	setp.lt.u32 	%p109, %r170, 8;
	mov.b32 	%r1127, 0;
	mov.u32 	%r1115, %r1127;
	mov.u32 	%r1124, %r1127;
	@%p109 bra 	$L__BB0_96;
	and.b32  	%r1115, %r170, 2147483640;
	neg.s32 	%r1128, %r1115;
	add.s64 	%rd43, %rd2, -12;
	mov.b32 	%r1127, 0;
	mov.u32 	%r1125, %r171;
	mov.u32 	%r1126, %r172;
$L__BB0_95:
	.pragma "nounroll";
	mul.wide.s32 	%rd413, %r1126, 4;
	add.s64 	%rd414, %rd43, %rd413;
	mul.wide.s32 	%rd415, %r1125, 4;
	add.s64 	%rd416, %rd43, %rd415;
	ld.global.u32 	%r742, [%rd416+12];
	ld.global.u32 	%r743, [%rd414+12];
	setp.gt.s32 	%p110, %r742, %r743;
	selp.u32 	%r744, 1, 0, %p110;
	add.s32 	%r745, %r1124, %r744;
	ld.global.u32 	%r746, [%rd416+8];
	ld.global.u32 	%r747, [%rd414+8];
	setp.gt.s32 	%p111, %r746, %r747;
	selp.u32 	%r748, 1, 0, %p111;
	add.s32 	%r749, %r745, %r748;
	ld.global.u32 	%r750, [%rd416+4];
	ld.global.u32 	%r751, [%rd414+4];
	setp.gt.s32 	%p112, %r750, %r751;
	selp.u32 	%r752, 1, 0, %p112;
	add.s32 	%r753, %r749, %r752;
	ld.global.u32 	%r754, [%rd416];
	ld.global.u32 	%r755, [%rd414];
	setp.gt.s32 	%p113, %r754, %r755;
	selp.u32 	%r756, 1, 0, %p113;
	add.s32 	%r757, %r753, %r756;
	ld.global.u32 	%r758, [%rd416+-4];
	ld.global.u32 	%r759, [%rd414+-4];
	setp.gt.s32 	%p114, %r758, %r759;
	selp.u32 	%r760, 1, 0, %p114;
	add.s32 	%r761, %r757, %r760;
	ld.global.u32 	%r762, [%rd416+-8];
	ld.global.u32 	%r763, [%rd414+-8];
	setp.gt.s32 	%p115, %r762, %r763;
	selp.u32 	%r764, 1, 0, %p115;
	add.s32 	%r765, %r761, %r764;
	ld.global.u32 	%r766, [%rd416+-12];
	ld.global.u32 	%r767, [%rd414+-12];
	setp.gt.s32 	%p116, %r766, %r767;
	selp.u32 	%r768, 1, 0, %p116;
	add.s32 	%r769, %r765, %r768;
	ld.global.u32 	%r770, [%rd416+-16];
	ld.global.u32 	%r771, [%rd414+-16];
	setp.gt.s32 	%p117, %r770, %r771;
	selp.u32 	%r772, 1, 0, %p117;
	add.s32 	%r1124, %r769, %r772;
	add.s32 	%r1128, %r1128, 8;
	add.s32 	%r1127, %r1127, -8;
	add.s32 	%r1126, %r1126, -8;
	add.s32 	%r1125, %r1125, -8;
	setp.eq.s32 	%p118, %r1128, 0;
	@%p118 bra 	$L__BB0_96;
	bra.uni 	$L__BB0_95;
$L__BB0_96:
	setp.eq.s32 	%p119, %r173, 0;
	@%p119 bra 	$L__BB0_104;
	and.b32  	%r180, %r170, 3;
	setp.lt.u32 	%p120, %r173, 4;
	@%p120 bra 	$L__BB0_99;
	add.s32 	%r774, %r1127, %r171;
	mul.wide.s32 	%rd417, %r774, 4;
	add.s64 	%rd418, %rd2, %rd417;
	ld.global.u32 	%r775, [%rd418];
	add.s32 	%r776, %r172, %r1127;
	mul.wide.s32 	%rd419, %r776, 4;
	add.s64 	%rd420, %rd2, %rd419;
	ld.global.u32 	%r777, [%rd420];
	setp.gt.s32 	%p121, %r775, %r777;
	selp.u32 	%r778, 1, 0, %p121;
	add.s32 	%r779, %r1124, %r778;
	not.b32 	%r780, %r1115;
	add.s32 	%r781, %r171, %r780;
	mul.wide.s32 	%rd421, %r781, 4;
	add.s64 	%rd422, %rd2, %rd421;
	ld.global.u32 	%r782, [%rd422];
	add.s32 	%r783, %r172, %r780;
	mul.wide.s32 	%rd423, %r783, 4;
	add.s64 	%rd424, %rd2, %rd423;
	ld.global.u32 	%r784, [%rd424];
	setp.gt.s32 	%p122, %r782, %r784;
	selp.u32 	%r785, 1, 0, %p122;
	add.s32 	%r786, %r779, %r785;
	ld.global.u32 	%r787, [%rd422+-4];
	ld.global.u32 	%r788, [%rd424+-4];
	setp.gt.s32 	%p123, %r787, %r788;
	selp.u32 	%r789, 1, 0, %p123;
	add.s32 	%r790, %r786, %r789;
	ld.global.u32 	%r791, [%rd422+-8];
	ld.global.u32 	%r792, [%rd424+-8];
	setp.gt.s32 	%p124, %r791, %r792;
	selp.u32 	%r793, 1, 0, %p124;
	add.s32 	%r1124, %r790, %r793;
	add.s32 	%r182, %r1115, 4;
	sub.s32 	%r1127, -4, %r1115;
	mov.u32 	%r1115, %r182;
$L__BB0_99:
	setp.eq.s32 	%p125, %r180, 0;
	@%p125 bra 	$L__BB0_104;
	setp.eq.s32 	%p126, %r180, 1;
	@%p126 bra 	$L__BB0_102;
	add.s32 	%r795, %r1127, %r171;
	mul.wide.s32 	%rd425, %r795, 4;
	add.s64 	%rd426, %rd2, %rd425;
	ld.global.u32 	%r796, [%rd426];
	add.s32 	%r797, %r172, %r1127;
	mul.wide.s32 	%rd427, %r797, 4;
	add.s64 	%rd428, %rd2, %rd427;
	ld.global.u32 	%r798, [%rd428];
	setp.gt.s32 	%p127, %r796, %r798;
	selp.u32 	%r799, 1, 0, %p127;
	add.s32 	%r800, %r1124, %r799;
	not.b32 	%r801, %r1115;
	add.s32 	%r802, %r171, %r801;
	mul.wide.s32 	%rd429, %r802, 4;
	add.s64 	%rd430, %rd2, %rd429;
	ld.global.u32 	%r803, [%rd430];
	add.s32 	%r804, %r172, %r801;
	mul.wide.s32 	%rd431, %r804, 4;
	add.s64 	%rd432, %rd2, %rd431;
	ld.global.u32 	%r805, [%rd432];
	setp.gt.s32 	%p128, %r803, %r805;
	selp.u32 	%r806, 1, 0, %p128;
	add.s32 	%r1124, %r800, %r806;
	sub.s32 	%r1127, -2, %r1115;
$L__BB0_102:
	and.b32  	%r807, %r170, 1;
	setp.eq.b32 	%p129, %r807, 1;
	not.pred 	%p130, %p129;
	@%p130 bra 	$L__BB0_104;
	add.s32 	%r808, %r1127, %r171;
	mul.wide.s32 	%rd433, %r808, 4;
	add.s64 	%rd434, %rd2, %rd433;
	ld.global.u32 	%r809, [%rd434];
	add.s32 	%r810, %r172, %r1127;
	mul.wide.s32 	%rd435, %r810, 4;
	add.s64 	%rd436, %rd2, %rd435;
	ld.global.u32 	%r811, [%rd436];
	setp.gt.s32 	%p131, %r809, %r811;
	selp.u32 	%r812, 1, 0, %p131;
	add.s32 	%r1124, %r1124, %r812;
$L__BB0_104:
	setp.eq.s32 	%p132, %r1124, 0;
	@%p132 bra 	$L__BB0_111;
	and.b32  	%r195, %r1124, 3;
	setp.lt.u32 	%p133, %r1124, 4;
	mov.b32 	%r1132, 0;
	mov.u32 	%r1133, %r1132;
	@%p133 bra 	$L__BB0_108;
	and.b32  	%r1133, %r1124, -4;
	mov.b32 	%r1132, 0;
	mov.u32 	%r1131, %r1132;
$L__BB0_107:
	ld.global.u32 	%r815, [%rd42];
	mad.lo.s32 	%r816, %r4, 137, %r1132;
	add.s32 	%r817, %r816, %r815;
	mul.wide.s32 	%rd437, %r817, 4;
	add.s64 	%rd438, %rd2, %rd437;
	ld.global.u32 	%r818, [%rd438];
	mul.wide.s32 	%rd439, %r818, 56;
	add.s64 	%rd440, %rd5, %rd439;
	add.s32 	%r819, %r816, 136;
	mul.wide.s32 	%rd441, %r819, 4;
	add.s64 	%rd442, %rd2, %rd441;
	ld.global.u32 	%r820, [%rd442];
	mul.wide.s32 	%rd443, %r820, 56;
	add.s64 	%rd444, %rd5, %rd443;
	ld.global.v2.u32 	{%r821, %r822}, [%rd440];
	ld.global.f64 	%fd181, [%rd440+8];
	ld.global.f64 	%fd182, [%rd440+16];
	ld.global.f64 	%fd183, [%rd440+24];
	ld.global.f64 	%fd184, [%rd440+32];
	ld.global.f64 	%fd185, [%rd440+40];
	ld.global.f64 	%fd186, [%rd440+48];
	ld.global.v2.u32 	{%r823, %r824}, [%rd444];
	ld.global.f64 	%fd187, [%rd444+8];
	ld.global.f64 	%fd188, [%rd444+16];
	ld.global.f64 	%fd189, [%rd444+24];
	ld.global.f64 	%fd190, [%rd444+32];
	ld.global.f64 	%fd191, [%rd444+40];
	ld.global.f64 	%fd192, [%rd444+48];
	st.global.v2.u32 	[%rd440], {%r823, %r824};
	st.global.f64 	[%rd440+8], %fd187;
	st.global.f64 	[%rd440+16], %fd188;
	st.global.f64 	[%rd440+24], %fd189;
	st.global.f64 	[%rd440+32], %fd190;
	st.global.f64 	[%rd440+40], %fd191;
	st.global.f64 	[%rd440+48], %fd192;
	st.global.v2.u32 	[%rd444], {%r821, %r822};
	st.global.f64 	[%rd444+8], %fd181;
	st.global.f64 	[%rd444+16], %fd182;
	st.global.f64 	[%rd444+24], %fd183;
	st.global.f64 	[%rd444+32], %fd184;
	st.global.f64 	[%rd444+40], %fd185;
	st.global.f64 	[%rd444+48], %fd186;
	ld.global.u32 	%r825, [%rd42];
	add.s32 	%r826, %r816, %r825;
	add.s32 	%r827, %r826, -1;
	mul.wide.s32 	%rd445, %r827, 4;
	add.s64 	%rd446, %rd2, %rd445;
	ld.global.u32 	%r828, [%rd446];
	mul.wide.s32 	%rd447, %r828, 56;
	add.s64 	%rd448, %rd5, %rd447;
	ld.global.u32 	%r829, [%rd442+-4];
	mul.wide.s32 	%rd449, %r829, 56;
	add.s64 	%rd450, %rd5, %rd449;
	ld.global.v2.u32 	{%r830, %r831}, [%rd448];
	ld.global.f64 	%fd193, [%rd448+8];
	ld.global.f64 	%fd194, [%rd448+16];
	ld.global.f64 	%fd195, [%rd448+24];
	ld.global.f64 	%fd196, [%rd448+32];
	ld.global.f64 	%fd197, [%rd448+40];
	ld.global.f64 	%fd198, [%rd448+48];
	ld.global.v2.u32 	{%r832, %r833}, [%rd450];
	ld.global.f64 	%fd199, [%rd450+8];
	ld.global.f64 	%fd200, [%rd450+16];
	ld.global.f64 	%fd201, [%rd450+24];
	ld.global.f64 	%fd202, [%rd450+32];
	ld.global.f64 	%fd203, [%rd450+40];
	ld.global.f64 	%fd204, [%rd450+48];
	st.global.v2.u32 	[%rd448], {%r832, %r833};
	st.global.f64 	[%rd448+8], %fd199;
	st.global.f64 	[%rd448+16], %fd200;
	st.global.f64 	[%rd448+24], %fd201;
	st.global.f64 	[%rd448+32], %fd202;
	st.global.f64 	[%rd448+40], %fd203;
	st.global.f64 	[%rd448+48], %fd204;
	st.global.v2.u32 	[%rd450], {%r830, %r831};
	st.global.f64 	[%rd450+8], %fd193;
	st.global.f64 	[%rd450+16], %fd194;
	st.global.f64 	[%rd450+24], %fd195;
	st.global.f64 	[%rd450+32], %fd196;
	st.global.f64 	[%rd450+40], %fd197;
	st.global.f64 	[%rd450+48], %fd198;
	ld.global.u32 	%r834, [%rd42];
	add.s32 	%r835, %r816, %r834;
	add.s32 	%r836, %r835, -2;
	mul.wide.s32 	%rd451, %r836, 4;
	add.s64 	%rd452, %rd2, %rd451;
	ld.global.u32 	%r837, [%rd452];
	mul.wide.s32 	%rd453, %r837, 56;
	add.s64 	%rd454, %rd5, %rd453;
	ld.global.u32 	%r838, [%rd442+-8];
	mul.wide.s32 	%rd455, %r838, 56;
	add.s64 	%rd456, %rd5, %rd455;
	ld.global.v2.u32 	{%r839, %r840}, [%rd454];
	ld.global.f64 	%fd205, [%rd454+8];
	ld.global.f64 	%fd206, [%rd454+16];
	ld.global.f64 	%fd207, [%rd454+24];
	ld.global.f64 	%fd208, [%rd454+32];
	ld.global.f64 	%fd209, [%rd454+40];
	ld.global.f64 	%fd210, [%rd454+48];
	ld.global.v2.u32 	{%r841, %r842}, [%rd456];
	ld.global.f64 	%fd211, [%rd456+8];
	ld.global.f64 	%fd212, [%rd456+16];
	ld.global.f64 	%fd213, [%rd456+24];
	ld.global.f64 	%fd214, [%rd456+32];
	ld.global.f64 	%fd215, [%rd456+40];
	ld.global.f64 	%fd216, [%rd456+48];
	st.global.v2.u32 	[%rd454], {%r841, %r842};
	st.global.f64 	[%rd454+8], %fd211;
	st.global.f64 	[%rd454+16], %fd212;
	st.global.f64 	[%rd454+24], %fd213;
	st.global.f64 	[%rd454+32], %fd214;
	st.global.f64 	[%rd454+40], %fd215;
	st.global.f64 	[%rd454+48], %fd216;
	st.global.v2.u32 	[%rd456], {%r839, %r840};
	st.global.f64 	[%rd456+8], %fd205;
	st.global.f64 	[%rd456+16], %fd206;
	st.global.f64 	[%rd456+24], %fd207;
	st.global.f64 	[%rd456+32], %fd208;
	st.global.f64 	[%rd456+40], %fd209;
	st.global.f64 	[%rd456+48], %fd210;
	ld.global.u32 	%r843, [%rd42];
	add.s32 	%r844, %r816, %r843;
	add.s32 	%r845, %r844, -3;
	mul.wide.s32 	%rd457, %r845, 4;
	add.s64 	%rd458, %rd2, %rd457;
	ld.global.u32 	%r846, [%rd458];
	mul.wide.s32 	%rd459, %r846, 56;
	add.s64 	%rd460, %rd5, %rd459;
	ld.global.u32 	%r847, [%rd442+-12];
	mul.wide.s32 	%rd461, %r847, 56;
	add.s64 	%rd462, %rd5, %rd461;
	ld.global.v2.u32 	{%r848, %r849}, [%rd460];
	ld.global.f64 	%fd217, [%rd460+8];
	ld.global.f64 	%fd218, [%rd460+16];
	ld.global.f64 	%fd219, [%rd460+24];
	ld.global.f64 	%fd220, [%rd460+32];
	ld.global.f64 	%fd221, [%rd460+40];
	ld.global.f64 	%fd222, [%rd460+48];
	ld.global.v2.u32 	{%r850, %r851}, [%rd462];
	ld.global.f64 	%fd223, [%rd462+8];
	ld.global.f64 	%fd224, [%rd462+16];
	ld.global.f64 	%fd225, [%rd462+24];
	ld.global.f64 	%fd226, [%rd462+32];
	ld.global.f64 	%fd227, [%rd462+40];
	ld.global.f64 	%fd228, [%rd462+48];
	st.global.v2.u32 	[%rd460], {%r850, %r851};
	st.global.f64 	[%rd460+8], %fd223;
	st.global.f64 	[%rd460+16], %fd224;
	st.global.f64 	[%rd460+24], %fd225;
	st.global.f64 	[%rd460+32], %fd226;
	st.global.f64 	[%rd460+40], %fd227;
	st.global.f64 	[%rd460+48], %fd228;
	st.global.v2.u32 	[%rd462], {%r848, %r849};
	st.global.f64 	[%rd462+8], %fd217;
	st.global.f64 	[%rd462+16], %fd218;
	st.global.f64 	[%rd462+24], %fd219;
	st.global.f64 	[%rd462+32], %fd220;
	st.global.f64 	[%rd462+40], %fd221;
	st.global.f64 	[%rd462+48], %fd222;
	add.s32 	%r209, %r1131, 4;
	sub.s32 	%r1132, -4, %r1131;
	setp.ne.s32 	%p134, %r209, %r1133;
	mov.u32 	%r1131, %r209;
	@%p134 bra 	$L__BB0_107;
$L__BB0_108:
	setp.eq.s32 	%p135, %r195, 0;
	@%p135 bra 	$L__BB0_111;
	neg.s32 	%r1134, %r195;
$L__BB0_110:
	.pragma "nounroll";
	ld.global.u32 	%r852, [%rd42];
	mad.lo.s32 	%r853, %r4, 137, %r1132;
	add.s32 	%r854, %r853, %r852;
	mul.wide.s32 	%rd463, %r854, 4;
	add.s64 	%rd464, %rd2, %rd463;
	ld.global.u32 	%r855, [%rd464];
	mul.wide.s32 	%rd465, %r855, 56;
	add.s64 	%rd466, %rd5, %rd465;
	add.s32 	%r856, %r853, 136;
	mul.wide.s32 	%rd467, %r856, 4;
	add.s64 	%rd468, %rd2, %rd467;
	ld.global.u32 	%r857, [%rd468];
	mul.wide.s32 	%rd469, %r857, 56;
	add.s64 	%rd470, %rd5, %rd469;
	ld.global.v2.u32 	{%r858, %r859}, [%rd466];
	ld.global.f64 	%fd229, [%rd466+8];
	ld.global.f64 	%fd230, [%rd466+16];
	ld.global.f64 	%fd231, [%rd466+24];
	ld.global.f64 	%fd232, [%rd466+32];
	ld.global.f64 	%fd233, [%rd466+40];
	ld.global.f64 	%fd234, [%rd466+48];
	ld.global.v2.u32 	{%r860, %r861}, [%rd470];
	ld.global.f64 	%fd235, [%rd470+8];
	ld.global.f64 	%fd236, [%rd470+16];
	ld.global.f64 	%fd237, [%rd470+24];
	ld.global.f64 	%fd238, [%rd470+32];
	ld.global.f64 	%fd239, [%rd470+40];
	ld.global.f64 	%fd240, [%rd470+48];
	st.global.v2.u32 	[%rd466], {%r860, %r861};
	st.global.f64 	[%rd466+8], %fd235;
	st.global.f64 	[%rd466+16], %fd236;
	st.global.f64 	[%rd466+24], %fd237;
	st.global.f64 	[%rd466+32], %fd238;
	st.global.f64 	[%rd466+40], %fd239;
	st.global.f64 	[%rd466+48], %fd240;
	st.global.v2.u32 	[%rd470], {%r858, %r859};
	st.global.f64 	[%rd470+8], %fd229;
	st.global.f64 	[%rd470+16], %fd230;
	st.global.f64 	[%rd470+24], %fd231;
	st.global.f64 	[%rd470+32], %fd232;
	st.global.f64 	[%rd470+40], %fd233;
	st.global.f64 	[%rd470+48], %fd234;
	add.s32 	%r217, %r1133, 1;
	not.b32 	%r1132, %r1133;
	add.s32 	%r1134, %r1134, 1;
	setp.ne.s32 	%p136, %r1134, 0;
	mov.u32 	%r1133, %r217;
	@%p136 bra 	$L__BB0_110;
$L__BB0_111:
	st.global.u32 	[%rd26], %r163;
$L__BB0_112:
	setp.gt.s32 	%p137, %r4, 1023;
	bar.sync 	0;
	@%p137 bra 	$L__BB0_114;
	ld.global.u32 	%r862, [%rd26];
	mul.wide.s32 	%rd471, %r4, 4;
	add.s64 	%rd472, %rd10, %rd471;
	ld.global.u32 	%r863, [%rd472];
	add.s32 	%r864, %r862, %r863;
	sub.s32 	%r865, 136, %r864;
	st.global.u32 	[%rd26], %r865;
	ld.global.u32 	%r866, [%rd28];
	sub.s32 	%r867, 136, %r866;
	st.global.u32 	[%rd28], %r867;
	ld.global.u32 	%r868, [%rd472];
	add.s64 	%rd473, %rd20, %rd471;
	ld.global.u32 	%r869, [%rd473];
	add.s32 	%r870, %r869, %r868;
	st.global.u32 	[%rd473], %r870;
	ld.global.u32 	%r871, [%rd26];
	add.s64 	%rd474, %rd21, %rd471;
	ld.global.u32 	%r872, [%rd474];
	add.s32 	%r873, %r872, %r871;
	st.global.u32 	[%rd474], %r873;
	ld.global.u32 	%r874, [%rd27];
	add.s64 	%rd475, %rd22, %rd471;
	ld.global.u32 	%r875, [%rd475];
	add.s32 	%r876, %r875, %r874;
	st.global.u32 	[%rd475], %r876;
	ld.global.u32 	%r877, [%rd28];
	add.s64 	%rd476, %rd23, %rd471;
	ld.global.u32 	%r878, [%rd476];
	add.s32 	%r879, %r878, %r877;
	st.global.u32 	[%rd476], %r879;
	ld.global.u32 	%r880, [%rd29];
	add.s64 	%rd477, %rd24, %rd471;
	ld.global.u32 	%r881, [%rd477];
	add.s32 	%r882, %r881, %r880;
	st.global.u32 	[%rd477], %r882;
	add.s64 	%rd478, %rd18, %rd471;
	ld.global.u32 	%r883, [%rd478];
	add.s64 	%rd479, %rd25, %rd471;
	ld.global.u32 	%r884, [%rd479];
	add.s32 	%r885, %r884, %r883;
	st.global.u32 	[%rd479], %r885;
$L__BB0_114:
	ld.param.u64 	%rd552, [_Z3funPiS_iP1PS1_S1_S1_S1_S1_S_S_S_S_S_S_S_S_S_S_S_S_S_S_S_S_S_S_S_S_S_S_S_S_S_S_S_S_S_S_S__param_39];
	cvta.to.global.u64 	%rd44, %rd552;
	setp.gt.s32 	%p138, %r4, 1023;
	bar.sync 	0;
	@%p138 bra 	$L__BB0_119;
	ld.param.u64 	%rd547, [_Z3funPiS_iP1PS1_S1_S1_S1_S1_S_S_S_S_S_S_S_S_S_S_S_S_S_S_S_S_S_S_S_S_S_S_S_S_S_S_S_S_S_S_S__param_14];
	ld.param.u64 	%rd546, [_Z3funPiS_iP1PS1_S1_S1_S1_S1_S_S_S_S_S_S_S_S_S_S_S_S_S_S_S_S_S_S_S_S_S_S_S_S_S_S_S_S_S_S_S__param_13];
	ld.param.u64 	%rd545, [_Z3funPiS_iP1PS1_S1_S1_S1_S1_S_S_S_S_S_S_S_S_S_S_S_S_S_S_S_S_S_S_S_S_S_S_S_S_S_S_S_S_S_S_S__param_12];
	ld.param.u64 	%rd544, [_Z3funPiS_iP1PS1_S1_S1_S1_S1_S_S_S_S_S_S_S_S_S_S_S_S_S_S_S_S_S_S_S_S_S_S_S_S_S_S_S_S_S_S_S__param_11];
	ld.param.u64 	%rd543, [_Z3funPiS_iP1PS1_S1_S1_S1_S1_S_S_S_S_S_S_S_S_S_S_S_S_S_S_S_S_S_S_S_S_S_S_S_S_S_S_S_S_S_S_S__param_10];
	ld.param.u64 	%rd542, [_Z3funPiS_iP1PS1_S1_S1_S1_S1_S_S_S_S_S_S_S_S_S_S_S_S_S_S_S_S_S_S_S_S_S_S_S_S_S_S_S_S_S_S_S__param_9];
	mul.wide.s32 	%rd480, %r4, 4;
	add.s64 	%rd481, %rd20, %rd480;
	ld.global.u32 	%r886, [%rd481];
	cvta.to.global.u64 	%rd482, %rd542;
	atom.global.add.u32 	%r887, [%rd482], %r886;
	add.s64 	%rd483, %rd21, %rd480;
	ld.global.u32 	%r888, [%rd483];
	cvta.to.global.u64 	%rd484, %rd543;
	atom.global.add.u32 	%r889, [%rd484], %r888;
	add.s64 	%rd485, %rd22, %rd480;
	ld.global.u32 	%r890, [%rd485];
	cvta.to.global.u64 	%rd486, %rd544;
	atom.global.add.u32 	%r891, [%rd486], %r890;
	add.s64 	%rd487, %rd23, %rd480;
	ld.global.u32 	%r892, [%rd487];
	cvta.to.global.u64 	%rd488, %rd545;
	atom.global.add.u32 	%r893, [%rd488], %r892;
	add.s64 	%rd489, %rd24, %rd480;
	ld.global.u32 	%r894, [%rd489];
	cvta.to.global.u64 	%rd490, %rd546;
	atom.global.add.u32 	%r895, [%rd490], %r894;
	add.s64 	%rd491, %rd25, %rd480;
	ld.global.u32 	%r896, [%rd491];
	cvta.to.global.u64 	%rd492, %rd547;
	atom.global.add.u32 	%r897, [%rd492], %r896;
	setp.ne.s32 	%p139, %r4, 0;
	@%p139 bra 	$L__BB0_119;
	mov.b32 	%r1137, 0;
	st.global.u32 	[%rd44], %r1137;
	st.global.u32 	[%rd9], %r1137;
	st.global.u32 	[%rd8], %r1137;
	st.global.u32 	[%rd7], %r1137;
	st.global.u32 	[%rd6], %r1137;
	add.s64 	%rd562, %rd10, 8;
	add.s64 	%rd561, %rd7, 8;
	add.s64 	%rd560, %rd6, 16;
	add.s64 	%rd559, %rd17, 8;
	add.s64 	%rd558, %rd8, 8;
	add.s64 	%rd557, %rd16, 8;
	add.s64 	%rd556, %rd9, 8;
	add.s64 	%rd555, %rd14, 8;
	add.s64 	%rd554, %rd15, 8;
	add.s64 	%rd553, %rd44, 8;
	mov.u32 	%r1138, %r1137;
$L__BB0_117:
	ld.global.u32 	%r899, [%rd562+-8];
	add.s32 	%r900, %r899, %r1137;
	st.global.u32 	[%rd560+-12], %r900;
	ld.global.u32 	%r901, [%rd561+-8];
	ld.global.u32 	%r902, [%rd559+-8];
	add.s32 	%r903, %r902, %r901;
	st.global.u32 	[%rd561+-4], %r903;
	ld.global.u32 	%r904, [%rd558+-8];
	ld.global.u32 	%r905, [%rd557+-8];
	add.s32 	%r906, %r905, %r904;
	st.global.u32 	[%rd558+-4], %r906;
	ld.global.u32 	%r907, [%rd556+-8];
	ld.global.u32 	%r908, [%rd554+-8];
	add.s32 	%r909, %r908, %r907;
	st.global.u32 	[%rd556+-4], %r909;
	ld.global.u32 	%r910, [%rd553+-8];
	ld.global.u32 	%r911, [%rd555+-8];
	add.s32 	%r912, %r911, %r910;
	st.global.u32 	[%rd553+-4], %r912;
	ld.global.u32 	%r913, [%rd560+-12];
	ld.global.u32 	%r914, [%rd562+-4];
	add.s32 	%r915, %r914, %r913;
	st.global.u32 	[%rd560+-8], %r915;
	ld.global.u32 	%r916, [%rd561+-4];
	ld.global.u32 	%r917, [%rd559+-4];
	add.s32 	%r918, %r917, %r916;
	st.global.u32 	[%rd561], %r918;
	ld.global.u32 	%r919, [%rd558+-4];
	ld.global.u32 	%r920, [%rd557+-4];
	add.s32 	%r921, %r920, %r919;
	st.global.u32 	[%rd558], %r921;
	ld.global.u32 	%r922, [%rd556+-4];
	ld.global.u32 	%r923, [%rd554+-4];
	add.s32 	%r924, %r923, %r922;
	st.global.u32 	[%rd556], %r924;
	ld.global.u32 	%r925, [%rd553+-4];
	ld.global.u32 	%r926, [%rd555+-4];
	add.s32 	%r927, %r926, %r925;
	st.global.u32 	[%rd553], %r927;
	ld.global.u32 	%r928, [%rd560+-8];
	ld.global.u32 	%r929, [%rd562];
	add.s32 	%r930, %r929, %r928;
	st.global.u32 	[%rd560+-4], %r930;
	ld.global.u32 	%r931, [%rd561];
	ld.global.u32 	%r932, [%rd559];
	add.s32 	%r933, %r932, %r931;
	st.global.u32 	[%rd561+4], %r933;
	ld.global.u32 	%r934, [%rd558];
	ld.global.u32 	%r935, [%rd557];
	add.s32 	%r936, %r935, %r934;
	st.global.u32 	[%rd558+4], %r936;
	ld.global.u32 	%r937, [%rd556];
	ld.global.u32 	%r938, [%rd554];
	add.s32 	%r939, %r938, %r937;
	st.global.u32 	[%rd556+4], %r939;
	ld.global.u32 	%r940, [%rd553];
	ld.global.u32 	%r941, [%rd555];
	add.s32 	%r942, %r941, %r940;
	st.global.u32 	[%rd553+4], %r942;
	setp.eq.s32 	%p140, %r1138, 1020;
	@%p140 bra 	$L__BB0_119;
	ld.global.u32 	%r943, [%rd560+-4];
	ld.global.u32 	%r944, [%rd562+4];
	add.s32 	%r945, %r944, %r943;
	add.s32 	%r1138, %r1138, 4;
	st.global.u32 	[%rd560], %r945;
	ld.global.u32 	%r946, [%rd561+4];
	ld.global.u32 	%r947, [%rd559+4];
	add.s32 	%r948, %r947, %r946;
	st.global.u32 	[%rd561+8], %r948;
	ld.global.u32 	%r949, [%rd558+4];
	ld.global.u32 	%r950, [%rd557+4];
	add.s32 	%r951, %r950, %r949;
	st.global.u32 	[%rd558+8], %r951;
	ld.global.u32 	%r952, [%rd556+4];
	ld.global.u32 	%r953, [%rd554+4];
	add.s32 	%r954, %r953, %r952;
	st.global.u32 	[%rd556+8], %r954;
	ld.global.u32 	%r955, [%rd553+4];
	ld.global.u32 	%r956, [%rd555+4];
	add.s32 	%r957, %r956, %r955;
	st.global.u32 	[%rd553+8], %r957;
	ld.global.u32 	%r1137, [%rd560];
	add.s64 	%rd562, %rd562, 16;
	add.s64 	%rd561, %rd561, 16;
	add.s64 	%rd560, %rd560, 16;
	add.s64 	%rd559, %rd559, 16;
	add.s64 	%rd558, %rd558, 16;
	add.s64 	%rd557, %rd557, 16;
	add.s64 	%rd556, %rd556, 16;
	add.s64 	%rd555, %rd555, 16;
	add.s64 	%rd554, %rd554, 16;
	add.s64 	%rd553, %rd553, 16;
	bra.uni 	$L__BB0_117;
$L__BB0_119:
	setp.gt.s32 	%p141, %r4, 1023;
	bar.sync 	0;
	@%p141 bra 	$L__BB0_155;
	mul.wide.s32 	%rd493, %r4, 4;
	add.s64 	%rd494, %rd6, %rd493;
	ld.global.s32 	%rd75, [%rd494];
	ld.global.u32 	%r958, [%rd30];
	ld.global.u32 	%r959, [%rd29];
	add.s32 	%r960, %r959, %r958;
	ld.global.u32 	%r961, [%rd28];
	add.s32 	%r962, %r960, %r961;
	ld.global.u32 	%r963, [%rd27];
	add.s32 	%r964, %r962, %r963;
	ld.global.u32 	%r965, [%rd26];
	add.s32 	%r966, %r964, %r965;
	cvt.s64.s32 	%rd76, %r966;
	add.s64 	%rd495, %rd10, %rd493;
	ld.global.u32 	%r224, [%rd495];
	setp.lt.s32 	%p142, %r224, 1;
	@%p142 bra 	$L__BB0_127;
	ld.param.u64 	%rd539, [_Z3funPiS_iP1PS1_S1_S1_S1_S1_S_S_S_S_S_S_S_S_S_S_S_S_S_S_S_S_S_S_S_S_S_S_S_S_S_S_S_S_S_S_S__param_4];
	cvta.to.global.u64 	%rd77, %rd539;
	and.b32  	%r225, %r224, 3;
	setp.lt.u32 	%p143, %r224, 4;
	mov.b32 	%r1140, 0;
	@%p143 bra 	$L__BB0_124;
	and.b32  	%r1140, %r224, 2147483644;
	neg.s32 	%r1139, %r1140;
	mad.lo.s64 	%rd496, %rd76, 56, %rd5;
	add.s64 	%rd564, %rd496, 112;
	mad.lo.s64 	%rd497, %rd75, 56, %rd77;
	add.s64 	%rd563, %rd497, 112;
$L__BB0_123:
	.pragma "nounroll";
	ld.global.v2.u32 	{%r968, %r969}, [%rd564+-112];
	ld.global.f64 	%fd241, [%rd564+-104];
	ld.global.f64 	%fd242, [%rd564+-96];
	ld.global.f64 	%fd243, [%rd564+-88];
	ld.global.f64 	%fd244, [%rd564+-80];
	ld.global.f64 	%fd245, [%rd564+-72];
	ld.global.f64 	%fd246, [%rd564+-64];
	st.global.v2.u32 	[%rd563+-112], {%r968, %r969};
	st.global.f64 	[%rd563+-104], %fd241;
	st.global.f64 	[%rd563+-96], %fd242;
	st.global.f64 	[%rd563+-88], %fd243;
	st.global.f64 	[%rd563+-80], %fd244;
	st.global.f64 	[%rd563+-72], %fd245;
	st.global.f64 	[%rd563+-64], %fd246;
	ld.global.v2.u32 	{%r970, %r971}, [%rd564+-56];
	ld.global.f64 	%fd247, [%rd564+-48];
	ld.global.f64 	%fd248, [%rd564+-40];
	ld.global.f64 	%fd249, [%rd564+-32];
	ld.global.f64 	%fd250, [%rd564+-24];
	ld.global.f64 	%fd251, [%rd564+-16];
	ld.global.f64 	%fd252, [%rd564+-8];
	st.global.v2.u32 	[%rd563+-56], {%r970, %r971};
	st.global.f64 	[%rd563+-48], %fd247;
	st.global.f64 	[%rd563+-40], %fd248;
	st.global.f64 	[%rd563+-32], %fd249;
	st.global.f64 	[%rd563+-24], %fd250;
	st.global.f64 	[%rd563+-16], %fd251;
	st.global.f64 	[%rd563+-8], %fd252;
	ld.global.v2.u32 	{%r972, %r973}, [%rd564];
	ld.global.f64 	%fd253, [%rd564+8];
	ld.global.f64 	%fd254, [%rd564+16];
	ld.global.f64 	%fd255, [%rd564+24];
	ld.global.f64 	%fd256, [%rd564+32];
	ld.global.f64 	%fd257, [%rd564+40];
	ld.global.f64 	%fd258, [%rd564+48];
	st.global.v2.u32 	[%rd563], {%r972, %r973};
	st.global.f64 	[%rd563+8], %fd253;
	st.global.f64 	[%rd563+16], %fd254;
	st.global.f64 	[%rd563+24], %fd255;
	st.global.f64 	[%rd563+32], %fd256;
	st.global.f64 	[%rd563+40], %fd257;
	st.global.f64 	[%rd563+48], %fd258;
	ld.global.v2.u32 	{%r974, %r975}, [%rd564+56];
	ld.global.f64 	%fd259, [%rd564+64];
	ld.global.f64 	%fd260, [%rd564+72];
	ld.global.f64 	%fd261, [%rd564+80];
	ld.global.f64 	%fd262, [%rd564+88];
	ld.global.f64 	%fd263, [%rd564+96];
	ld.global.f64 	%fd264, [%rd564+104];
	st.global.v2.u32 	[%rd563+56], {%r974, %r975};
	st.global.f64 	[%rd563+64], %fd259;
	st.global.f64 	[%rd563+72], %fd260;
	st.global.f64 	[%rd563+80], %fd261;
	st.global.f64 	[%rd563+88], %fd262;
	st.global.f64 	[%rd563+96], %fd263;
	st.global.f64 	[%rd563+104], %fd264;
	add.s32 	%r1139, %r1139, 4;
	add.s64 	%rd564, %rd564, 224;
	add.s64 	%rd563, %rd563, 224;
	setp.ne.s32 	%p144, %r1139, 0;
	@%p144 bra 	$L__BB0_123;
$L__BB0_124:
	setp.eq.s32 	%p145, %r225, 0;
	@%p145 bra 	$L__BB0_127;
	cvt.u64.u32 	%rd498, %r1140;
	add.s64 	%rd499, %rd76, %rd498;
	mad.lo.s64 	%rd500, %rd499, 56, %rd5;
	add.s64 	%rd566, %rd500, 24;
	neg.s32 	%r1141, %r225;
	add.s64 	%rd501, %rd75, %rd498;
	mad.lo.s64 	%rd502, %rd501, 56, %rd77;
	add.s64 	%rd565, %rd502, 24;
$L__BB0_126:
	.pragma "nounroll";
	ld.global.v2.u32 	{%r976, %r977}, [%rd566+-24];
	ld.global.f64 	%fd265, [%rd566+-16];
	ld.global.f64 	%fd266, [%rd566+-8];
	ld.global.f64 	%fd267, [%rd566];
	ld.global.f64 	%fd268, [%rd566+8];
	ld.global.f64 	%fd269, [%rd566+16];
	ld.global.f64 	%fd270, [%rd566+24];
	st.global.v2.u32 	[%rd565+-24], {%r976, %r977};
	st.global.f64 	[%rd565+-16], %fd265;
	st.global.f64 	[%rd565+-8], %fd266;
	st.global.f64 	[%rd565], %fd267;
	st.global.f64 	[%rd565+8], %fd268;
	st.global.f64 	[%rd565+16], %fd269;
	st.global.f64 	[%rd565+24], %fd270;
	add.s64 	%rd566, %rd566, 56;
	add.s32 	%r1141, %r1141, 1;
	setp.ne.s32 	%p146, %r1141, 0;
	add.s64 	%rd565, %rd565, 56;
	@%p146 bra 	$L__BB0_126;
$L__BB0_127:
	add.s64 	%rd504, %rd7, %rd493;
	ld.global.s32 	%rd90, [%rd504];
	ld.global.u32 	%r978, [%rd30];
	ld.global.u32 	%r979, [%rd29];
	add.s32 	%r980, %r979, %r978;
	ld.global.u32 	%r981, [%rd28];
	add.s32 	%r982, %r980, %r981;
	ld.global.u32 	%r983, [%rd27];
	add.s32 	%r984, %r982, %r983;
	cvt.s64.s32 	%rd91, %r984;
	ld.global.u32 	%r234, [%rd26];
	setp.lt.s32 	%p147, %r234, 1;
	@%p147 bra 	$L__BB0_134;
	and.b32  	%r235, %r234, 3;
	setp.lt.u32 	%p148, %r234, 4;
	mov.b32 	%r1143, 0;
	@%p148 bra 	$L__BB0_131;
	and.b32  	%r1143, %r234, 2147483644;
	neg.s32 	%r1142, %r1143;
	mad.lo.s64 	%rd505, %rd91, 56, %rd5;
	add.s64 	%rd568, %rd505, 112;
	mad.lo.s64 	%rd506, %rd90, 56, %rd3;
	add.s64 	%rd567, %rd506, 112;
$L__BB0_130:
	.pragma "nounroll";
	ld.global.v2.u32 	{%r986, %r987}, [%rd568+-112];
	ld.global.f64 	%fd271, [%rd568+-104];
	ld.global.f64 	%fd272, [%rd568+-96];
	ld.global.f64 	%fd273, [%rd568+-88];
	ld.global.f64 	%fd274, [%rd568+-80];
	ld.global.f64 	%fd275, [%rd568+-72];
	ld.global.f64 	%fd276, [%rd568+-64];
	st.global.v2.u32 	[%rd567+-112], {%r986, %r987};
	st.global.f64 	[%rd567+-104], %fd271;
	st.global.f64 	[%rd567+-96], %fd272;
	st.global.f64 	[%rd567+-88], %fd273;
	st.global.f64 	[%rd567+-80], %fd274;
	st.global.f64 	[%rd567+-72], %fd275;
	st.global.f64 	[%rd567+-64], %fd276;
	ld.global.v2.u32 	{%r988, %r989}, [%rd568+-56];
	ld.global.f64 	%fd277, [%rd568+-48];
	ld.global.f64 	%fd278, [%rd568+-40];
	ld.global.f64 	%fd279, [%rd568+-32];
	ld.global.f64 	%fd280, [%rd568+-24];
	ld.global.f64 	%fd281, [%rd568+-16];
	ld.global.f64 	%fd282, [%rd568+-8];
	st.global.v2.u32 	[%rd567+-56], {%r988, %r989};
	st.global.f64 	[%rd567+-48], %fd277;
	st.global.f64 	[%rd567+-40], %fd278;
	st.global.f64 	[%rd567+-32], %fd279;
	st.global.f64 	[%rd567+-24], %fd280;
	st.global.f64 	[%rd567+-16], %fd281;
	st.global.f64 	[%rd567+-8], %fd282;
	ld.global.v2.u32 	{%r990, %r991}, [%rd568];
	ld.global.f64 	%fd283, [%rd568+8];
	ld.global.f64 	%fd284, [%rd568+16];
	ld.global.f64 	%fd285, [%rd568+24];
	ld.global.f64 	%fd286, [%rd568+32];
	ld.global.f64 	%fd287, [%rd568+40];
	ld.global.f64 	%fd288, [%rd568+48];
	st.global.v2.u32 	[%rd567], {%r990, %r991};
	st.global.f64 	[%rd567+8], %fd283;
	st.global.f64 	[%rd567+16], %fd284;
	st.global.f64 	[%rd567+24], %fd285;
	st.global.f64 	[%rd567+32], %fd286;
	st.global.f64 	[%rd567+40], %fd287;
	st.global.f64 	[%rd567+48], %fd288;
	ld.global.v2.u32 	{%r992, %r993}, [%rd568+56];
	ld.global.f64 	%fd289, [%rd568+64];
	ld.global.f64 	%fd290, [%rd568+72];
	ld.global.f64 	%fd291, [%rd568+80];
	ld.global.f64 	%fd292, [%rd568+88];
	ld.global.f64 	%fd293, [%rd568+96];
	ld.global.f64 	%fd294, [%rd568+104];
	st.global.v2.u32 	[%rd567+56], {%r992, %r993};
	st.global.f64 	[%rd567+64], %fd289;
	st.global.f64 	[%rd567+72], %fd290;
	st.global.f64 	[%rd567+80], %fd291;
	st.global.f64 	[%rd567+88], %fd292;
	st.global.f64 	[%rd567+96], %fd293;
	st.global.f64 	[%rd567+104], %fd294;
	add.s32 	%r1142, %r1142, 4;
	add.s64 	%rd568, %rd568, 224;
	add.s64 	%rd567, %rd567, 224;
	setp.ne.s32 	%p149, %r1142, 0;
	@%p149 bra 	$L__BB0_130;
$L__BB0_131:
	setp.eq.s32 	%p150, %r235, 0;
	@%p150 bra 	$L__BB0_134;
	cvt.u64.u32 	%rd507, %r1143;
	add.s64 	%rd508, %rd91, %rd507;
	mad.lo.s64 	%rd509, %rd508, 56, %rd5;
	add.s64 	%rd570, %rd509, 24;
	neg.s32 	%r1144, %r235;
	add.s64 	%rd510, %rd90, %rd507;
	mad.lo.s64 	%rd511, %rd510, 56, %rd3;
	add.s64 	%rd569, %rd511, 24;
$L__BB0_133:
	.pragma "nounroll";
	ld.global.v2.u32 	{%r994, %r995}, [%rd570+-24];
	ld.global.f64 	%fd295, [%rd570+-16];
	ld.global.f64 	%fd296, [%rd570+-8];
	ld.global.f64 	%fd297, [%rd570];
	ld.global.f64 	%fd298, [%rd570+8];
	ld.global.f64 	%fd299, [%rd570+16];
	ld.global.f64 	%fd300, [%rd570+24];
	st.global.v2.u32 	[%rd569+-24], {%r994, %r995};
	st.global.f64 	[%rd569+-16], %fd295;
	st.global.f64 	[%rd569+-8], %fd296;
	st.global.f64 	[%rd569], %fd297;
	st.global.f64 	[%rd569+8], %fd298;
	st.global.f64 	[%rd569+16], %fd299;
	st.global.f64 	[%rd569+24], %fd300;
	add.s64 	%rd570, %rd570, 56;
	add.s32 	%r1144, %r1144, 1;
	setp.ne.s32 	%p151, %r1144, 0;
	add.s64 	%rd569, %rd569, 56;
	@%p151 bra 	$L__BB0_133;
$L__BB0_134:
	add.s64 	%rd513, %rd8, %rd493;
	ld.global.s32 	%rd104, [%rd513];
	ld.global.u32 	%r996, [%rd30];
	ld.global.u32 	%r997, [%rd29];
	add.s32 	%r998, %r997, %r996;
	ld.global.u32 	%r999, [%rd28];
	add.s32 	%r1000, %r998, %r999;
	cvt.s64.s32 	%rd105, %r1000;
	ld.global.u32 	%r244, [%rd27];
	setp.lt.s32 	%p152, %r244, 1;
	@%p152 bra 	$L__BB0_141;
	and.b32  	%r245, %r244, 3;
	setp.lt.u32 	%p153, %r244, 4;
	mov.b32 	%r1146, 0;
	@%p153 bra 	$L__BB0_138;
	and.b32  	%r1146, %r244, 2147483644;
	neg.s32 	%r1145, %r1146;
	mad.lo.s64 	%rd514, %rd105, 56, %rd5;
	add.s64 	%rd572, %rd514, 112;
	mad.lo.s64 	%rd515, %rd104, 56, %rd4;
	add.s64 	%rd571, %rd515, 112;
$L__BB0_137:
	.pragma "nounroll";
	ld.global.v2.u32 	{%r1002, %r1003}, [%rd572+-112];
	ld.global.f64 	%fd301, [%rd572+-104];
	ld.global.f64 	%fd302, [%rd572+-96];
	ld.global.f64 	%fd303, [%rd572+-88];
	ld.global.f64 	%fd304, [%rd572+-80];
	ld.global.f64 	%fd305, [%rd572+-72];
	ld.global.f64 	%fd306, [%rd572+-64];
	st.global.v2.u32 	[%rd571+-112], {%r1002, %r1003};
	st.global.f64 	[%rd571+-104], %fd301;
	st.global.f64 	[%rd571+-96], %fd302;
	st.global.f64 	[%rd571+-88], %fd303;
	st.global.f64 	[%rd571+-80], %fd304;
	st.global.f64 	[%rd571+-72], %fd305;
	st.global.f64 	[%rd571+-64], %fd306;
	ld.global.v2.u32 	{%r1004, %r1005}, [%rd572+-56];
	ld.global.f64 	%fd307, [%rd572+-48];
	ld.global.f64 	%fd308, [%rd572+-40];
	ld.global.f64 	%fd309, [%rd572+-32];
	ld.global.f64 	%fd310, [%rd572+-24];
	ld.global.f64 	%fd311, [%rd572+-16];
	ld.global.f64 	%fd312, [%rd572+-8];
	st.global.v2.u32 	[%rd571+-56], {%r1004, %r1005};
	st.global.f64 	[%rd571+-48], %fd307;
	st.global.f64 	[%rd571+-40], %fd308;
	st.global.f64 	[%rd571+-32], %fd309;
	st.global.f64 	[%rd571+-24], %fd310;
	st.global.f64 	[%rd571+-16], %fd311;
	st.global.f64 	[%rd571+-8], %fd312;
	ld.global.v2.u32 	{%r1006, %r1007}, [%rd572];
	ld.global.f64 	%fd313, [%rd572+8];
	ld.global.f64 	%fd314, [%rd572+16];
	ld.global.f64 	%fd315, [%rd572+24];
	ld.global.f64 	%fd316, [%rd572+32];
	ld.global.f64 	%fd317, [%rd572+40];
	ld.global.f64 	%fd318, [%rd572+48];
	st.global.v2.u32 	[%rd571], {%r1006, %r1007};
	st.global.f64 	[%rd571+8], %fd313;
	st.global.f64 	[%rd571+16], %fd314;
	st.global.f64 	[%rd571+24], %fd315;
	st.global.f64 	[%rd571+32], %fd316;
	st.global.f64 	[%rd571+40], %fd317;
	st.global.f64 	[%rd571+48], %fd318;
	ld.global.v2.u32 	{%r1008, %r1009}, [%rd572+56];
	ld.global.f64 	%fd319, [%rd572+64];
	ld.global.f64 	%fd320, [%rd572+72];
	ld.global.f64 	%fd321, [%rd572+80];
	ld.global.f64 	%fd322, [%rd572+88];
	ld.global.f64 	%fd323, [%rd572+96];
	ld.global.f64 	%fd324, [%rd572+104];
	st.global.v2.u32 	[%rd571+56], {%r1008, %r1009};
	st.global.f64 	[%rd571+64], %fd319;
	st.global.f64 	[%rd571+72], %fd320;
	st.global.f64 	[%rd571+80], %fd321;
	st.global.f64 	[%rd571+88], %fd322;
	st.global.f64 	[%rd571+96], %fd323;
	st.global.f64 	[%rd571+104], %fd324;
	add.s32 	%r1145, %r1145, 4;
	add.s64 	%rd572, %rd572, 224;
	add.s64 	%rd571, %rd571, 224;
	setp.ne.s32 	%p154, %r1145, 0;
	@%p154 bra 	$L__BB0_137;
$L__BB0_138:
	setp.eq.s32 	%p155, %r245, 0;
	@%p155 bra 	$L__BB0_141;
	cvt.u64.u32 	%rd516, %r1146;
	add.s64 	%rd517, %rd105, %rd516;
	mad.lo.s64 	%rd518, %rd517, 56, %rd5;
	add.s64 	%rd574, %rd518, 24;
	neg.s32 	%r1147, %r245;
	add.s64 	%rd519, %rd104, %rd516;
	mad.lo.s64 	%rd520, %rd519, 56, %rd4;
	add.s64 	%rd573, %rd520, 24;
$L__BB0_140:
	.pragma "nounroll";
	ld.global.v2.u32 	{%r1010, %r1011}, [%rd574+-24];
	ld.global.f64 	%fd325, [%rd574+-16];
	ld.global.f64 	%fd326, [%rd574+-8];
	ld.global.f64 	%fd327, [%rd574];
	ld.global.f64 	%fd328, [%rd574+8];
	ld.global.f64 	%fd329, [%rd574+16];
	ld.global.f64 	%fd330, [%rd574+24];
	st.global.v2.u32 	[%rd573+-24], {%r1010, %r1011};
	st.global.f64 	[%rd573+-16], %fd325;
	st.global.f64 	[%rd573+-8], %fd326;
	st.global.f64 	[%rd573], %fd327;
	st.global.f64 	[%rd573+8], %fd328;
	st.global.f64 	[%rd573+16], %fd329;
	st.global.f64 	[%rd573+24], %fd330;
	add.s64 	%rd574, %rd574, 56;
	add.s32 	%r1147, %r1147, 1;
	setp.ne.s32 	%p156, %r1147, 0;
	add.s64 	%rd573, %rd573, 56;
	@%p156 bra 	$L__BB0_140;
$L__BB0_141:
	add.s64 	%rd522, %rd9, %rd493;
	ld.global.s32 	%rd118, [%rd522];
	ld.global.u32 	%r1012, [%rd30];
	ld.global.u32 	%r1013, [%rd29];
	add.s32 	%r1014, %r1013, %r1012;
	cvt.s64.s32 	%rd119, %r1014;
	ld.global.u32 	%r254, [%rd28];
	setp.lt.s32 	%p157, %r254, 1;
	@%p157 bra 	$L__BB0_148;
	ld.param.u64 	%rd540, [_Z3funPiS_iP1PS1_S1_S1_S1_S1_S_S_S_S_S_S_S_S_S_S_S_S_S_S_S_S_S_S_S_S_S_S_S_S_S_S_S_S_S_S_S__param_7];
	cvta.to.global.u64 	%rd120, %rd540;
	and.b32  	%r255, %r254, 3;
	setp.lt.u32 	%p158, %r254, 4;
	mov.b32 	%r1149, 0;
	@%p158 bra 	$L__BB0_145;
	and.b32  	%r1149, %r254, 2147483644;
	neg.s32 	%r1148, %r1149;
	mad.lo.s64 	%rd523, %rd119, 56, %rd5;
	add.s64 	%rd576, %rd523, 112;
	mad.lo.s64 	%rd524, %rd118, 56, %rd120;
	add.s64 	%rd575, %rd524, 112;
$L__BB0_144:
	.pragma "nounroll";
	ld.global.v2.u32 	{%r1016, %r1017}, [%rd576+-112];
	ld.global.f64 	%fd331, [%rd576+-104];
	ld.global.f64 	%fd332, [%rd576+-96];
	ld.global.f64 	%fd333, [%rd576+-88];
	ld.global.f64 	%fd334, [%rd576+-80];
	ld.global.f64 	%fd335, [%rd576+-72];
	ld.global.f64 	%fd336, [%rd576+-64];
	st.global.v2.u32 	[%rd575+-112], {%r1016, %r1017};
	st.global.f64 	[%rd575+-104], %fd331;
	st.global.f64 	[%rd575+-96], %fd332;
	st.global.f64 	[%rd575+-88], %fd333;
	st.global.f64 	[%rd575+-80], %fd334;
	st.global.f64 	[%rd575+-72], %fd335;
	st.global.f64 	[%rd575+-64], %fd336;
	ld.global.v2.u32 	{%r1018, %r1019}, [%rd576+-56];
	ld.global.f64 	%fd337, [%rd576+-48];
	ld.global.f64 	%fd338, [%rd576+-40];
	ld.global.f64 	%fd339, [%rd576+-32];
	ld.global.f64 	%fd340, [%rd576+-24];
	ld.global.f64 	%fd341, [%rd576+-16];
	ld.global.f64 	%fd342, [%rd576+-8];
	st.global.v2.u32 	[%rd575+-56], {%r1018, %r1019};
	st.global.f64 	[%rd575+-48], %fd337;
	st.global.f64 	[%rd575+-40], %fd338;
	st.global.f64 	[%rd575+-32], %fd339;
	st.global.f64 	[%rd575+-24], %fd340;
	st.global.f64 	[%rd575+-16], %fd341;
	st.global.f64 	[%rd575+-8], %fd342;
	ld.global.v2.u32 	{%r1020, %r1021}, [%rd576];
	ld.global.f64 	%fd343, [%rd576+8];
	ld.global.f64 	%fd344, [%rd576+16];
	ld.global.f64 	%fd345, [%rd576+24];
	ld.global.f64 	%fd346, [%rd576+32];
	ld.global.f64 	%fd347, [%rd576+40];
	ld.global.f64 	%fd348, [%rd576+48];
	st.global.v2.u32 	[%rd575], {%r1020, %r1021};
	st.global.f64 	[%rd575+8], %fd343;
	st.global.f64 	[%rd575+16], %fd344;
	st.global.f64 	[%rd575+24], %fd345;
	st.global.f64 	[%rd575+32], %fd346;
	st.global.f64 	[%rd575+40], %fd347;
	st.global.f64 	[%rd575+48], %fd348;
	ld.global.v2.u32 	{%r1022, %r1023}, [%rd576+56];
	ld.global.f64 	%fd349, [%rd576+64];
	ld.global.f64 	%fd350, [%rd576+72];
	ld.global.f64 	%fd351, [%rd576+80];
	ld.global.f64 	%fd352, [%rd576+88];
	ld.global.f64 	%fd353, [%rd576+96];
	ld.global.f64 	%fd354, [%rd576+104];
	st.global.v2.u32 	[%rd575+56], {%r1022, %r1023};
	st.global.f64 	[%rd575+64], %fd349;
	st.global.f64 	[%rd575+72], %fd350;
	st.global.f64 	[%rd575+80], %fd351;
	st.global.f64 	[%rd575+88], %fd352;
	st.global.f64 	[%rd575+96], %fd353;
	st.global.f64 	[%rd575+104], %fd354;
	add.s32 	%r1148, %r1148, 4;
	add.s64 	%rd576, %rd576, 224;
	add.s64 	%rd575, %rd575, 224;
	setp.ne.s32 	%p159, %r1148, 0;
	@%p159 bra 	$L__BB0_144;
$L__BB0_145:
	setp.eq.s32 	%p160, %r255, 0;
	@%p160 bra 	$L__BB0_148;
	cvt.u64.u32 	%rd525, %r1149;
	add.s64 	%rd526, %rd119, %rd525;
	mad.lo.s64 	%rd527, %rd526, 56, %rd5;
	add.s64 	%rd578, %rd527, 24;
	neg.s32 	%r1150, %r255;
	add.s64 	%rd528, %rd118, %rd525;
	mad.lo.s64 	%rd529, %rd528, 56, %rd120;
	add.s64 	%rd577, %rd529, 24;
$L__BB0_147:
	.pragma "nounroll";
	ld.global.v2.u32 	{%r1024, %r1025}, [%rd578+-24];
	ld.global.f64 	%fd355, [%rd578+-16];
	ld.global.f64 	%fd356, [%rd578+-8];
	ld.global.f64 	%fd357, [%rd578];
	ld.global.f64 	%fd358, [%rd578+8];
	ld.global.f64 	%fd359, [%rd578+16];
	ld.global.f64 	%fd360, [%rd578+24];
	st.global.v2.u32 	[%rd577+-24], {%r1024, %r1025};
	st.global.f64 	[%rd577+-16], %fd355;
	st.global.f64 	[%rd577+-8], %fd356;
	st.global.f64 	[%rd577], %fd357;
	st.global.f64 	[%rd577+8], %fd358;
	st.global.f64 	[%rd577+16], %fd359;
	st.global.f64 	[%rd577+24], %fd360;
	add.s64 	%rd578, %rd578, 56;
	add.s32 	%r1150, %r1150, 1;
	setp.ne.s32 	%p161, %r1150, 0;
	add.s64 	%rd577, %rd577, 56;
	@%p161 bra 	$L__BB0_147;
$L__BB0_148:
	add.s64 	%rd531, %rd44, %rd493;
	ld.global.s32 	%rd133, [%rd531];
	ld.global.s32 	%rd134, [%rd30];
	ld.global.u32 	%r264, [%rd29];
	setp.lt.s32 	%p162, %r264, 1;
	@%p162 bra 	$L__BB0_155;
	ld.param.u64 	%rd541, [_Z3funPiS_iP1PS1_S1_S1_S1_S1_S_S_S_S_S_S_S_S_S_S_S_S_S_S_S_S_S_S_S_S_S_S_S_S_S_S_S_S_S_S_S__param_8];
	cvta.to.global.u64 	%rd135, %rd541;
	and.b32  	%r265, %r264, 3;
	setp.lt.u32 	%p163, %r264, 4;
	mov.b32 	%r1152, 0;
	@%p163 bra 	$L__BB0_152;
	and.b32  	%r1152, %r264, 2147483644;
	neg.s32 	%r1151, %r1152;
	mad.lo.s64 	%rd532, %rd134, 56, %rd5;
	add.s64 	%rd580, %rd532, 112;
	mad.lo.s64 	%rd533, %rd133, 56, %rd135;
	add.s64 	%rd579, %rd533, 112;
$L__BB0_151:
	.pragma "nounroll";
	ld.global.v2.u32 	{%r1027, %r1028}, [%rd580+-112];
	ld.global.f64 	%fd361, [%rd580+-104];
	ld.global.f64 	%fd362, [%rd580+-96];
	ld.global.f64 	%fd363, [%rd580+-88];
	ld.global.f64 	%fd364, [%rd580+-80];
	ld.global.f64 	%fd365, [%rd580+-72];
	ld.global.f64 	%fd366, [%rd580+-64];
	st.global.v2.u32 	[%rd579+-112], {%r1027, %r1028};
	st.global.f64 	[%rd579+-104], %fd361;
	st.global.f64 	[%rd579+-96], %fd362;
	st.global.f64 	[%rd579+-88], %fd363;
	st.global.f64 	[%rd579+-80], %fd364;
	st.global.f64 	[%rd579+-72], %fd365;
	st.global.f64 	[%rd579+-64], %fd366;
	ld.global.v2.u32 	{%r1029, %r1030}, [%rd580+-56];
	ld.global.f64 	%fd367, [%rd580+-48];
	ld.global.f64 	%fd368, [%rd580+-40];
	ld.global.f64 	%fd369, [%rd580+-32];
	ld.global.f64 	%fd370, [%rd580+-24];
	ld.global.f64 	%fd371, [%rd580+-16];
	ld.global.f64 	%fd372, [%rd580+-8];
	st.global.v2.u32 	[%rd579+-56], {%r1029, %r1030};
	st.global.f64 	[%rd579+-48], %fd367;
	st.global.f64 	[%rd579+-40], %fd368;
	st.global.f64 	[%rd579+-32], %fd369;
	st.global.f64 	[%rd579+-24], %fd370;
	st.global.f64 	[%rd579+-16], %fd371;
	st.global.f64 	[%rd579+-8], %fd372;
	ld.global.v2.u32 	{%r1031, %r1032}, [%rd580];
	ld.global.f64 	%fd373, [%rd580+8];
	ld.global.f64 	%fd374, [%rd580+16];
	ld.global.f64 	%fd375, [%rd580+24];
	ld.global.f64 	%fd376, [%rd580+32];
	ld.global.f64 	%fd377, [%rd580+40];
	ld.global.f64 	%fd378, [%rd580+48];
	st.global.v2.u32 	[%rd579], {%r1031, %r1032};
	st.global.f64 	[%rd579+8], %fd373;
	st.global.f64 	[%rd579+16], %fd374;
	st.global.f64 	[%rd579+24], %fd375;
	st.global.f64 	[%rd579+32], %fd376;
	st.global.f64 	[%rd579+40], %fd377;
	st.global.f64 	[%rd579+48], %fd378;
	ld.global.v2.u32 	{%r1033, %r1034}, [%rd580+56];
	ld.global.f64 	%fd379, [%rd580+64];
	ld.global.f64 	%fd380, [%rd580+72];
	ld.global.f64 	%fd381, [%rd580+80];
	ld.global.f64 	%fd382, [%rd580+88];
	ld.global.f64 	%fd383, [%rd580+96];
	ld.global.f64 	%fd384, [%rd580+104];
	st.global.v2.u32 	[%rd579+56], {%r1033, %r1034};
	st.global.f64 	[%rd579+64], %fd379;
	st.global.f64 	[%rd579+72], %fd380;
	st.global.f64 	[%rd579+80], %fd381;
	st.global.f64 	[%rd579+88], %fd382;
	st.global.f64 	[%rd579+96], %fd383;
	st.global.f64 	[%rd579+104], %fd384;
	add.s32 	%r1151, %r1151, 4;
	add.s64 	%rd580, %rd580, 224;
	add.s64 	%rd579, %rd579, 224;
	setp.ne.s32 	%p164, %r1151, 0;
	@%p164 bra 	$L__BB0_151;
$L__BB0_152:
	setp.eq.s32 	%p165, %r265, 0;
	@%p165 bra 	$L__BB0_155;
	cvt.u64.u32 	%rd534, %r1152;
	add.s64 	%rd535, %rd134, %rd534;
	mad.lo.s64 	%rd536, %rd535, 56, %rd5;
	add.s64 	%rd582, %rd536, 24;
	neg.s32 	%r1153, %r265;
	add.s64 	%rd537, %rd133, %rd534;
	mad.lo.s64 	%rd538, %rd537, 56, %rd135;
	add.s64 	%rd581, %rd538, 24;
$L__BB0_154:
	.pragma "nounroll";
	ld.global.v2.u32 	{%r1035, %r1036}, [%rd582+-24];
	ld.global.f64 	%fd385, [%rd582+-16];
	ld.global.f64 	%fd386, [%rd582+-8];
	ld.global.f64 	%fd387, [%rd582];
	ld.global.f64 	%fd388, [%rd582+8];
	ld.global.f64 	%fd389, [%rd582+16];
	ld.global.f64 	%fd390, [%rd582+24];
	st.global.v2.u32 	[%rd581+-24], {%r1035, %r1036};
	st.global.f64 	[%rd581+-16], %fd385;
	st.global.f64 	[%rd581+-8], %fd386;
	st.global.f64 	[%rd581], %fd387;
	st.global.f64 	[%rd581+8], %fd388;
	st.global.f64 	[%rd581+16], %fd389;
	st.global.f64 	[%rd581+24], %fd390;
	add.s64 	%rd582, %rd582, 56;
	add.s32 	%r1153, %r1153, 1;
	setp.ne.s32 	%p166, %r1153, 0;
	add.s64 	%rd581, %rd581, 56;
	@%p166 bra 	$L__BB0_154;
$L__BB0_155:
	bar.sync 	0;
	ret;

}


// ===== COMPILED SASS (sm_100) =====

	.target	sm_100

	.elftype	@"ET_EXEC"


//--------------------- .note.nv.tkinfo           --------------------------
	.section	.note.nv.tkinfo,"",@"SHT_NOTE"
	.sectionflags	@"SHF_NOTE_NV_TKINFO"
	.tkinfo
        /*0018*/ 	.word	0x00000002
        /*0030*/ 	.string	""
        /*0030*/ 	.string	"ptxas"
        /*0030*/ 	.string	"Cuda compilation tools, release 13.0, V13.0.88"
        /*0030*/ 	.string	"Build cuda_13.0.r13.0/compiler.36424714_0"
        /*0030*/ 	.string	"-arch sm_100 -m 64 "



//--------------------- .note.nv.cuinfo           --------------------------
	.section	.note.nv.cuinfo,"",@"SHT_NOTE"
	.sectionflags	@"SHF_NOTE_NV_CUINFO"
        /*0018*/ 	.short	0x0002
        /*001a*/ 	.short	0x0064
        /*001c*/ 	.short	0x0082
	.zero		2


//--------------------- .nv.info                  --------------------------
	.section	.nv.info,"",@"SHT_CUDA_INFO"
	.align	4


	//----- nvinfo : EIATTR_REGCOUNT
	.align		4
        /*0000*/ 	.byte	0x04, 0x2f
        /*0002*/ 	.short	(.L_2 - .L_1)
	.align		4
.L_1:
        /*0004*/ 	.word	index@(_Z3funPiS_iP1PS1_S1_S1_S1_S1_S_S_S_S_S_S_S_S_S_S_S_S_S_S_S_S_S_S_S_S_S_S_S_S_S_S_S_S_S_S_S_)
        /*0008*/ 	.word	0x00000038


	//----- nvinfo : EIATTR_FRAME_SIZE
	.align		4
.L_2:
        /*000c*/ 	.byte	0x04, 0x11
        /*000e*/ 	.short	(.L_4 - .L_3)
	.align		4
.L_3:
        /*0010*/ 	.word	index@(_Z3funPiS_iP1PS1_S1_S1_S1_S1_S_S_S_S_S_S_S_S_S_S_S_S_S_S_S_S_S_S_S_S_S_S_S_S_S_S_S_S_S_S_S_)
        /*0014*/ 	.word	0x00000000


	//----- nvinfo : EIATTR_MIN_STACK_SIZE
	.align		4
.L_4:
        /*0018*/ 	.byte	0x04, 0x12
        /*001a*/ 	.short	(.L_6 - .L_5)
	.align		4
.L_5:
        /*001c*/ 	.word	index@(_Z3funPiS_iP1PS1_S1_S1_S1_S1_S_S_S_S_S_S_S_S_S_S_S_S_S_S_S_S_S_S_S_S_S_S_S_S_S_S_S_S_S_S_S_)
        /*0020*/ 	.word	0x00000000
.L_6:


//--------------------- .nv.compat                --------------------------
	.section	.nv.compat,"",@"SHT_CUDA_COMPAT_INFO"
	.align	4
        /*0000*/ 	.byte	0x02, 0x09, 0x00, 0x00, 0x02, 0x02, 0x01, 0x00, 0x02, 0x05, 0x05, 0x00, 0x03, 0x07, 0x01, 0x01
        /*0010*/ 	.byte	0x02, 0x03, 0x00, 0x00, 0x02, 0x06, 0x01, 0x00, 0x04, 0x0b, 0x08, 0x00, 0x09, 0x00, 0x00, 0x00
        /*0020*/ 	.byte	0x00, 0x00, 0x00, 0x00


//--------------------- .nv.info._Z3funPiS_iP1PS1_S1_S1_S1_S1_S_S_S_S_S_S_S_S_S_S_S_S_S_S_S_S_S_S_S_S_S_S_S_S_S_S_S_S_S_S_S_ --------------------------
	.section	.nv.info._Z3funPiS_iP1PS1_S1_S1_S1_S1_S_S_S_S_S_S_S_S_S_S_S_S_S_S_S_S_S_S_S_S_S_S_S_S_S_S_S_S_S_S_S_,"",@"SHT_CUDA_INFO"
	.sectionflags	@""
	.align	4


	//----- nvinfo : EIATTR_CUDA_API_VERSION
	.align		4
        /*0000*/ 	.byte	0x04, 0x37
        /*0002*/ 	.short	(.L_8 - .L_7)
.L_7:
        /*0004*/ 	.word	0x00000082


	//----- nvinfo : EIATTR_KPARAM_INFO
	.align		4
.L_8:
        /*0008*/ 	.byte	0x04, 0x17
        /*000a*/ 	.short	(.L_10 - .L_9)
.L_9:
        /*000c*/ 	.word	0x00000000
        /*0010*/ 	.short	0x0027
        /*0012*/ 	.short	0x0138
        /*0014*/ 	.byte	0x00, 0xf5, 0x21, 0x00


	//----- nvinfo : EIATTR_KPARAM_INFO
	.align		4
.L_10:
        /*0018*/ 	.byte	0x04, 0x17
        /*001a*/ 	.short	(.L_12 - .L_11)
.L_11:
        /*001c*/ 	.word	0x00000000
        /*0020*/ 	.short	0x0026
        /*0022*/ 	.short	0x0130
        /*0024*/ 	.byte	0x00, 0xf5, 0x21, 0x00


	//----- nvinfo : EIATTR_KPARAM_INFO
	.align		4
.L_12:
        /*0028*/ 	.byte	0x04, 0x17
        /*002a*/ 	.short	(.L_14 - .L_13)
.L_13:
        /*002c*/ 	.word	0x00000000
        /*0030*/ 	.short	0x0025
        /*0032*/ 	.short	0x0128
        /*0034*/ 	.byte	0x00, 0xf5, 0x21, 0x00


	//----- nvinfo : EIATTR_KPARAM_INFO
	.align		4
.L_14:
        /*0038*/ 	.byte	0x04, 0x17
        /*003a*/ 	.short	(.L_16 - .L_15)
.L_15:
        /*003c*/ 	.word	0x00000000
        /*0040*/ 	.short	0x0024
        /*0042*/ 	.short	0x0120
        /*0044*/ 	.byte	0x00, 0xf5, 0x21, 0x00


	//----- nvinfo : EIATTR_KPARAM_INFO
	.align		4
.L_16:
        /*0048*/ 	.byte	0x04, 0x17
        /*004a*/ 	.short	(.L_18 - .L_17)
.L_17:
        /*004c*/ 	.word	0x00000000
        /*0050*/ 	.short	0x0023
        /*0052*/ 	.short	0x0118
        /*0054*/ 	.byte	0x00, 0xf5, 0x21, 0x00


	//----- nvinfo : EIATTR_KPARAM_INFO
	.align		4
.L_18:
        /*0058*/ 	.byte	0x04, 0x17
        /*005a*/ 	.short	(.L_20 - .L_19)
.L_19:
        /*005c*/ 	.word	0x00000000
        /*0060*/ 	.short	0x0022
        /*0062*/ 	.short	0x0110
        /*0064*/ 	.byte	0x00, 0xf5, 0x21, 0x00


	//----- nvinfo : EIATTR_KPARAM_INFO
	.align		4
.L_20:
        /*0068*/ 	.byte	0x04, 0x17
        /*006a*/ 	.short	(.L_22 - .L_21)
.L_21:
        /*006c*/ 	.word	0x00000000
        /*0070*/ 	.short	0x0021
        /*0072*/ 	.short	0x0108
        /*0074*/ 	.byte	0x00, 0xf5, 0x21, 0x00


	//----- nvinfo : EIATTR_KPARAM_INFO
	.align		4
.L_22:
        /*0078*/ 	.byte	0x04, 0x17
        /*007a*/ 	.short	(.L_24 - .L_23)
.L_23:
        /*007c*/ 	.word	0x00000000
        /*0080*/ 	.short	0x0020
        /*0082*/ 	.short	0x0100
        /*0084*/ 	.byte	0x00, 0xf5, 0x21, 0x00


	//----- nvinfo : EIATTR_KPARAM_INFO
	.align		4
.L_24:
        /*0088*/ 	.byte	0x04, 0x17
        /*008a*/ 	.short	(.L_26 - .L_25)
.L_25:
        /*008c*/ 	.word	0x00000000
        /*0090*/ 	.short	0x001f
        /*0092*/ 	.short	0x00f8
        /*0094*/ 	.byte	0x00, 0xf5, 0x21, 0x00


	//----- nvinfo : EIATTR_KPARAM_INFO
	.align		4
.L_26:
        /*0098*/ 	.byte	0x04, 0x17
        /*009a*/ 	.short	(.L_28 - .L_27)
.L_27:
        /*009c*/ 	.word	0x00000000
        /*00a0*/ 	.short	0x001e
        /*00a2*/ 	.short	0x00f0
        /*00a4*/ 	.byte	0x00, 0xf5, 0x21, 0x00


	//----- nvinfo : EIATTR_KPARAM_INFO
	.align		4
.L_28:
        /*00a8*/ 	.byte	0x04, 0x17
        /*00aa*/ 	.short	(.L_30 - .L_29)
.L_29:
        /*00ac*/ 	.word	0x00000000
        /*00b0*/ 	.short	0x001d
        /*00b2*/ 	.short	0x00e8
        /*00b4*/ 	.byte	0x00, 0xf5, 0x21, 0x00


	//----- nvinfo : EIATTR_KPARAM_INFO
	.align		4
.L_30:
        /*00b8*/ 	.byte	0x04, 0x17
        /*00ba*/ 	.short	(.L_32 - .L_31)
.L_31:
        /*00bc*/ 	.word	0x00000000
        /*00c0*/ 	.short	0x001c
        /*00c2*/ 	.short	0x00e0
        /*00c4*/ 	.byte	0x00, 0xf5, 0x21, 0x00


	//----- nvinfo : EIATTR_KPARAM_INFO
	.align		4
.L_32:
        /*00c8*/ 	.byte	0x04, 0x17
        /*00ca*/ 	.short	(.L_34 - .L_33)
.L_33:
        /*00cc*/ 	.word	0x00000000
        /*00d0*/ 	.short	0x001b
        /*00d2*/ 	.short	0x00d8
        /*00d4*/ 	.byte	0x00, 0xf5, 0x21, 0x00


	//----- nvinfo : EIATTR_KPARAM_INFO
	.align		4
.L_34:
        /*00d8*/ 	.byte	0x04, 0x17
        /*00da*/ 	.short	(.L_36 - .L_35)
.L_35:
        /*00dc*/ 	.word	0x00000000
        /*00e0*/ 	.short	0x001a
        /*00e2*/ 	.short	0x00d0
        /*00e4*/ 	.byte	0x00, 0xf5, 0x21, 0x00


	//----- nvinfo : EIATTR_KPARAM_INFO
	.align		4
.L_36:
        /*00e8*/ 	.byte	0x04, 0x17
        /*00ea*/ 	.short	(.L_38 - .L_37)
.L_37:
        /*00ec*/ 	.word	0x00000000
        /*00f0*/ 	.short	0x0019
        /*00f2*/ 	.short	0x00c8
        /*00f4*/ 	.byte	0x00, 0xf5, 0x21, 0x00


	//----- nvinfo : EIATTR_KPARAM_INFO
	.align		4
.L_38:
        /*00f8*/ 	.byte	0x04, 0x17
        /*00fa*/ 	.short	(.L_40 - .L_39)
.L_39:
        /*00fc*/ 	.word	0x00000000
        /*0100*/ 	.short	0x0018
        /*0102*/ 	.short	0x00c0
        /*0104*/ 	.byte	0x00, 0xf5, 0x21, 0x00


	//----- nvinfo : EIATTR_KPARAM_INFO
	.align		4
.L_40:
        /*0108*/ 	.byte	0x04, 0x17
        /*010a*/ 	.short	(.L_42 - .L_41)
.L_41:
        /*010c*/ 	.word	0x00000000
        /*0110*/ 	.short	0x0017
        /*0112*/ 	.short	0x00b8
        /*0114*/ 	.byte	0x00, 0xf5, 0x21, 0x00


	//----- nvinfo : EIATTR_KPARAM_INFO
	.align		4
.L_42:
        /*0118*/ 	.byte	0x04, 0x17
        /*011a*/ 	.short	(.L_44 - .L_43)
.L_43:
        /*011c*/ 	.word	0x00000000
        /*0120*/ 	.short	0x0016
        /*0122*/ 	.short	0x00b0
        /*0124*/ 	.byte	0x00, 0xf5, 0x21, 0x00


	//----- nvinfo : EIATTR_KPARAM_INFO
	.align		4
.L_44:
        /*0128*/ 	.byte	0x04, 0x17
        /*012a*/ 	.short	(.L_46 - .L_45)
.L_45:
        /*012c*/ 	.word	0x00000000
        /*0130*/ 	.short	0x0015
        /*0132*/ 	.short	0x00a8
        /*0134*/ 	.byte	0x00, 0xf5, 0x21, 0x00


	//----- nvinfo : EIATTR_KPARAM_INFO
	.align		4
.L_46:
        /*0138*/ 	.byte	0x04, 0x17
        /*013a*/ 	.short	(.L_48 - .L_47)
.L_47:
        /*013c*/ 	.word	0x00000000
        /*0140*/ 	.short	0x0014
        /*0142*/ 	.short	0x00a0
        /*0144*/ 	.byte	0x00, 0xf5, 0x21, 0x00


	//----- nvinfo : EIATTR_KPARAM_INFO
	.align		4
.L_48:
        /*0148*/ 	.byte	0x04, 0x17
        /*014a*/ 	.short	(.L_50 - .L_49)
.L_49:
        /*014c*/ 	.word	0x00000000
        /*0150*/ 	.short	0x0013
        /*0152*/ 	.short	0x0098
        /*0154*/ 	.byte	0x00, 0xf5, 0x21, 0x00


	//----- nvinfo : EIATTR_KPARAM_INFO
	.align		4
.L_50:
        /*0158*/ 	.byte	0x04, 0x17
        /*015a*/ 	.short	(.L_52 - .L_51)
.L_51:
        /*015c*/ 	.word	0x00000000
        /*0160*/ 	.short	0x0012
        /*0162*/ 	.short	0x0090
        /*0164*/ 	.byte	0x00, 0xf5, 0x21, 0x00


	//----- nvinfo : EIATTR_KPARAM_INFO
	.align		4
.L_52:
        /*0168*/ 	.byte	0x04, 0x17
        /*016a*/ 	.short	(.L_54 - .L_53)
.L_53:
        /*016c*/ 	.word	0x00000000
        /*0170*/ 	.short	0x0011
        /*0172*/ 	.short	0x0088
        /*0174*/ 	.byte	0x00, 0xf5, 0x21, 0x00


	//----- nvinfo : EIATTR_KPARAM_INFO
	.align		4
.L_54:
        /*0178*/ 	.byte	0x04, 0x17
        /*017a*/ 	.short	(.L_56 - .L_55)
.L_55:
        /*017c*/ 	.word	0x00000000
        /*0180*/ 	.short	0x0010
        /*0182*/ 	.short	0x0080
        /*0184*/ 	.byte	0x00, 0xf5, 0x21, 0x00


	//----- nvinfo : EIATTR_KPARAM_INFO
	.align		4
.L_56:
        /*0188*/ 	.byte	0x04, 0x17
        /*018a*/ 	.short	(.L_58 - .L_57)
.L_57:
        /*018c*/ 	.word	0x00000000
        /*0190*/ 	.short	0x000f
        /*0192*/ 	.short	0x0078
        /*0194*/ 	.byte	0x00, 0xf5, 0x21, 0x00


	//----- nvinfo : EIATTR_KPARAM_INFO
	.align		4
.L_58:
        /*0198*/ 	.byte	0x04, 0x17
        /*019a*/ 	.short	(.L_60 - .L_59)
.L_59:
        /*019c*/ 	.word	0x00000000
        /*01a0*/ 	.short	0x000e
        /*01a2*/ 	.short	0x0070
        /*01a4*/ 	.byte	0x00, 0xf5, 0x21, 0x00


	//----- nvinfo : EIATTR_KPARAM_INFO
	.align		4
.L_60:
        /*01a8*/ 	.byte	0x04, 0x17
        /*01aa*/ 	.short	(.L_62 - .L_61)
.L_61:
        /*01ac*/ 	.word	0x00000000
        /*01b0*/ 	.short	0x000d
        /*01b2*/ 	.short	0x0068
        /*01b4*/ 	.byte	0x00, 0xf5, 0x21, 0x00


	//----- nvinfo : EIATTR_KPARAM_INFO
	.align		4
.L_62:
        /*01b8*/ 	.byte	0x04, 0x17
        /*01ba*/ 	.short	(.L_64 - .L_63)
.L_63:
        /*01bc*/ 	.word	0x00000000
        /*01c0*/ 	.short	0x000c
        /*01c2*/ 	.short	0x0060
        /*01c4*/ 	.byte	0x00, 0xf5, 0x21, 0x00


	//----- nvinfo : EIATTR_KPARAM_INFO
	.align		4
.L_64:
        /*01c8*/ 	.byte	0x04, 0x17
        /*01ca*/ 	.short	(.L_66 - .L_65)
.L_65:
        /*01cc*/ 	.word	0x00000000
        /*01d0*/ 	.short	0x000b
        /*01d2*/ 	.short	0x0058
        /*01d4*/ 	.byte	0x00, 0xf5, 0x21, 0x00


	//----- nvinfo : EIATTR_KPARAM_INFO
	.align		4
.L_66:
        /*01d8*/ 	.byte	0x04, 0x17
        /*01da*/ 	.short	(.L_68 - .L_67)
.L_67:
        /*01dc*/ 	.word	0x00000000
        /*01e0*/ 	.short	0x000a
        /*01e2*/ 	.short	0x0050
        /*01e4*/ 	.byte	0x00, 0xf5, 0x21, 0x00


	//----- nvinfo : EIATTR_KPARAM_INFO
	.align		4
.L_68:
        /*01e8*/ 	.byte	0x04, 0x17
        /*01ea*/ 	.short	(.L_70 - .L_69)
.L_69:
        /*01ec*/ 	.word	0x00000000
        /*01f0*/ 	.short	0x0009
        /*01f2*/ 	.short	0x0048
        /*01f4*/ 	.byte	0x00, 0xf5, 0x21, 0x00


	//----- nvinfo : EIATTR_KPARAM_INFO
	.align		4
.L_70:
        /*01f8*/ 	.byte	0x04, 0x17
        /*01fa*/ 	.short	(.L_72 - .L_71)
.L_71:
        /*01fc*/ 	.word	0x00000000
        /*0200*/ 	.short	0x0008
        /*0202*/ 	.short	0x0040
        /*0204*/ 	.byte	0x00, 0xf5, 0x21, 0x00


	//----- nvinfo : EIATTR_KPARAM_INFO
	.align		4
.L_72:
        /*0208*/ 	.byte	0x04, 0x17
        /*020a*/ 	.short	(.L_74 - .L_73)
.L_73:
        /*020c*/ 	.word	0x00000000
        /*0210*/ 	.short	0x0007
        /*0212*/ 	.short	0x0038
        /*0214*/ 	.byte	0x00, 0xf5, 0x21, 0x00


	//----- nvinfo : EIATTR_KPARAM_INFO
	.align		4
.L_74:
        /*0218*/ 	.byte	0x04, 0x17
        /*021a*/ 	.short	(.L_76 - .L_75)
.L_75:
        /*021c*/ 	.word	0x00000000
        /*0220*/ 	.short	0x0006
        /*0222*/ 	.short	0x0030
        /*0224*/ 	.byte	0x00, 0xf5, 0x21, 0x00


	//----- nvinfo : EIATTR_KPARAM_INFO
	.align		4
.L_76:
        /*0228*/ 	.byte	0x04, 0x17
        /*022a*/ 	.short	(.L_78 - .L_77)
.L_77:
        /*022c*/ 	.word	0x00000000
        /*0230*/ 	.short	0x0005
        /*0232*/ 	.short	0x0028
        /*0234*/ 	.byte	0x00, 0xf5, 0x21, 0x00


	//----- nvinfo : EIATTR_KPARAM_INFO
	.align		4
.L_78:
        /*0238*/ 	.byte	0x04, 0x17
        /*023a*/ 	.short	(.L_80 - .L_79)
.L_79:
        /*023c*/ 	.word	0x00000000
        /*0240*/ 	.short	0x0004
        /*0242*/ 	.short	0x0020
        /*0244*/ 	.byte	0x00, 0xf5, 0x21, 0x00


	//----- nvinfo : EIATTR_KPARAM_INFO
	.align		4
.L_80:
        /*0248*/ 	.byte	0x04, 0x17
        /*024a*/ 	.short	(.L_82 - .L_81)
.L_81:
        /*024c*/ 	.word	0x00000000
        /*0250*/ 	.short	0x0003
        /*0252*/ 	.short	0x0018
        /*0254*/ 	.byte	0x00, 0xf5, 0x21, 0x00


	//----- nvinfo : EIATTR_KPARAM_INFO
	.align		4
.L_82:
        /*0258*/ 	.byte	0x04, 0x17
        /*025a*/ 	.short	(.L_84 - .L_83)
.L_83:
        /*025c*/ 	.word	0x00000000
        /*0260*/ 	.short	0x0002
        /*0262*/ 	.short	0x0010
        /*0264*/ 	.byte	0x00, 0xf0, 0x11, 0x00


	//----- nvinfo : EIATTR_KPARAM_INFO
	.align		4
.L_84:
        /*0268*/ 	.byte	0x04, 0x17
        /*026a*/ 	.short	(.L_86 - .L_85)
.L_85:
        /*026c*/ 	.word	0x00000000
        /*0270*/ 	.short	0x0001
        /*0272*/ 	.short	0x0008
        /*0274*/ 	.byte	0x00, 0xf5, 0x21, 0x00


	//----- nvinfo : EIATTR_KPARAM_INFO
	.align		4
.L_86:
        /*0278*/ 	.byte	0x04, 0x17
        /*027a*/ 	.short	(.L_88 - .L_87)
.L_87:
        /*027c*/ 	.word	0x00000000
        /*0280*/ 	.short	0x0000
        /*0282*/ 	.short	0x0000
        /*0284*/ 	.byte	0x00, 0xf5, 0x21, 0x00


	//----- nvinfo : EIATTR_SPARSE_MMA_MASK
	.align		4
.L_88:
        /*0288*/ 	.byte	0x03, 0x50
        /*028a*/ 	.short	0x0000


	//----- nvinfo : EIATTR_MAXREG_COUNT
	.align		4
        /*028c*/ 	.byte	0x03, 0x1b
        /*028e*/ 	.short	0x00ff


	//----- nvinfo : EIATTR_NUM_BARRIERS
	.align		4
        /*0290*/ 	.byte	0x02, 0x4c
        /*0292*/ 	.byte	0x01
	.zero		1


	//----- nvinfo : EIATTR_MERCURY_ISA_VERSION
	.align		4
        /*0294*/ 	.byte	0x03, 0x5f
        /*0296*/ 	.short	0x0101


	//----- nvinfo : EIATTR_INT_WARP_WIDE_INSTR_OFFSETS
	.align		4
        /*0298*/ 	.byte	0x04, 0x31
        /*029a*/ 	.short	(.L_90 - .L_89)


	//   ....[0]....
.L_89:
        /*029c*/ 	.word	0x00007150


	//   ....[1]....
        /*02a0*/ 	.word	0x000071e0


	//   ....[2]....
        /*02a4*/ 	.word	0x00007240


	//   ....[3]....
        /*02a8*/ 	.word	0x000072b0


	//   ....[4]....
        /*02ac*/ 	.word	0x00007320


	//   ....[5]....
        /*02b0*/ 	.word	0x00007380


	//   ....[6]....
        /*02b4*/ 	.word	0x000073d0


	//----- nvinfo : EIATTR_VRC_CTA_INIT_COUNT
	.align		4
.L_90:
        /*02b8*/ 	.byte	0x02, 0x4a
	.zero		1
	.zero		1


	//----- nvinfo : EIATTR_EXIT_INSTR_OFFSETS
	.align		4
        /*02bc*/ 	.byte	0x04, 0x1c
        /*02be*/ 	.short	(.L_92 - .L_91)


	//   ....[0]....
.L_91:
        /*02c0*/ 	.word	0x0000ae70


	//----- nvinfo : EIATTR_INDIRECT_BRANCH_TARGETS
	.align		4
.L_92:
        /*02c4*/ 	.byte	0x04, 0x34
        /*02c6*/ 	.short	(.L_94 - .L_93)


	//   ....[0]....
.L_93:
        /*02c8*/ 	.word	.L_x_116@srel
        /*02cc*/ 	.short	0x0
        /*02ce*/ 	.short	0x0
        /*02d0*/ 	.word	0x3
        /*02d4*/ 	.word	.L_x_117@srel
        /*02d8*/ 	.word	.L_x_118@srel
        /*02dc*/ 	.word	.L_x_119@srel


	//----- nvinfo : EIATTR_CRS_STACK_SIZE
	.align		4
.L_94:
        /*02e0*/ 	.byte	0x04, 0x1e
        /*02e2*/ 	.short	(.L_96 - .L_95)
.L_95:
        /*02e4*/ 	.word	0x00000000


	//----- nvinfo : EIATTR_CBANK_PARAM_SIZE
	.align		4
.L_96:
        /*02e8*/ 	.byte	0x03, 0x19
        /*02ea*/ 	.short	0x0140


	//----- nvinfo : EIATTR_PARAM_CBANK
	.align		4
        /*02ec*/ 	.byte	0x04, 0x0a
        /*02ee*/ 	.short	(.L_98 - .L_97)
	.align		4
.L_97:
        /*02f0*/ 	.word	index@(.nv.constant0._Z3funPiS_iP1PS1_S1_S1_S1_S1_S_S_S_S_S_S_S_S_S_S_S_S_S_S_S_S_S_S_S_S_S_S_S_S_S_S_S_S_S_S_S_)
        /*02f4*/ 	.short	0x0380
        /*02f6*/ 	.short	0x0140


	//----- nvinfo : EIATTR_SW_WAR
	.align		4
.L_98:
        /*02f8*/ 	.byte	0x04, 0x36
        /*02fa*/ 	.short	(.L_100 - .L_99)
.L_99:
        /*02fc*/ 	.word	0x00000008
.L_100:


//--------------------- .nv.callgraph             --------------------------
	.section	.nv.callgraph,"",@"SHT_CUDA_CALLGRAPH"
	.align	4
	.sectionentsize	8
	.align		4
        /*0000*/ 	.word	0x00000000
	.align		4
        /*0004*/ 	.word	0xffffffff
	.align		4
        /*0008*/ 	.word	0x00000000
	.align		4
        /*000c*/ 	.word	0xfffffffe
	.align		4
        /*0010*/ 	.word	0x00000000
	.align		4
        /*0014*/ 	.word	0xfffffffd
	.align		4
        /*0018*/ 	.word	0x00000000
	.align		4
        /*001c*/ 	.word	0xfffffffc


//--------------------- .nv.constant4             --------------------------
	.section	.nv.constant4,"a",@progbits
	.align	8
	.align		8
.nv.constant4:
        /*0000*/ 	.dword	d_D


//--------------------- .nv.constant2._Z3funPiS_iP1PS1_S1_S1_S1_S1_S_S_S_S_S_S_S_S_S_S_S_S_S_S_S_S_S_S_S_S_S_S_S_S_S_S_S_S_S_S_S_ --------------------------
	.section	.nv.constant2._Z3funPiS_iP1PS1_S1_S1_S1_S1_S_S_S_S_S_S_S_S_S_S_S_S_S_S_S_S_S_S_S_S_S_S_S_S_S_S_S_S_S_S_S_,"a",@progbits
	.sectionflags	@""
	.align	4
.nv.constant2._Z3funPiS_iP1PS1_S1_S1_S1_S1_S_S_S_S_S_S_S_S_S_S_S_S_S_S_S_S_S_S_S_S_S_S_S_S_S_S_S_S_S_S_S_:
        /*0000*/ 	.byte	0x30, 0x21, 0x00, 0x00, 0xc0, 0x20, 0x00, 0x00, 0xa0, 0x21, 0x00, 0x00


//--------------------- .text._Z3funPiS_iP1PS1_S1_S1_S1_S1_S_S_S_S_S_S_S_S_S_S_S_S_S_S_S_S_S_S_S_S_S_S_S_S_S_S_S_S_S_S_S_ --------------------------
	.section	.text._Z3funPiS_iP1PS1_S1_S1_S1_S1_S_S_S_S_S_S_S_S_S_S_S_S_S_S_S_S_S_S_S_S_S_S_S_S_S_S_S_S_S_S_S_,"ax",@progbits
	.align	128
        .global         _Z3funPiS_iP1PS1_S1_S1_S1_S1_S_S_S_S_S_S_S_S_S_S_S_S_S_S_S_S_S_S_S_S_S_S_S_S_S_S_S_S_S_S_S_
        .type           _Z3funPiS_iP1PS1_S1_S1_S1_S1_S_S_S_S_S_S_S_S_S_S_S_S_S_S_S_S_S_S_S_S_S_S_S_S_S_S_S_S_S_S_S_,@function
        .size           _Z3funPiS_iP1PS1_S1_S1_S1_S1_S_S_S_S_S_S_S_S_S_S_S_S_S_S_S_S_S_S_S_S_S_S_S_S_S_S_S_S_S_S_S_,(.L_x_120 - _Z3funPiS_iP1PS1_S1_S1_S1_S1_S_S_S_S_S_S_S_S_S_S_S_S_S_S_S_S_S_S_S_S_S_S_S_S_S_S_S_S_S_S_S_)
        .other          _Z3funPiS_iP1PS1_S1_S1_S1_S1_S_S_S_S_S_S_S_S_S_S_S_S_S_S_S_S_S_S_S_S_S_S_S_S_S_S_S_S_S_S_S_,@"STO_CUDA_ENTRY STV_DEFAULT"
_Z3funPiS_iP1PS1_S1_S1_S1_S1_S_S_S_S_S_S_S_S_S_S_S_S_S_S_S_S_S_S_S_S_S_S_S_S_S_S_S_S_S_S_S_:
.text._Z3funPiS_iP1PS1_S1_S1_S1_S1_S_S_S_S_S_S_S_S_S_S_S_S_S_S_S_S_S_S_S_S_S_S_S_S_S_S_S_S_S_S_S_:
[----:B------:R-:W-:Y:S01]  /*0000*/  LDC R1, c[0x0][0x37c] ;  /* 0x0000df00ff017b82 */ /* 0x000fe20000000800 */
[----:B------:R-:W0:Y:S07]  /*0010*/  S2R R5, SR_TID.X ;  /* 0x0000000000057919 */ /* 0x000e2e0000002100 */
[----:B------:R-:W1:Y:S01]  /*0020*/  LDC R6, c[0x0][0x390] ;  /* 0x0000e400ff067b82 */ /* 0x000e620000000800 */
[----:B------:R-:W2:Y:S01]  /*0030*/  LDCU.64 UR24, c[0x0][0x358] ;  /* 0x00006b00ff1877ac */ /* 0x000ea20008000a00 */
[----:B------:R-:W-:Y:S06]  /*0040*/  BSSY.RECONVERGENT B0, `(.L_x_0) ;  /* 0x000004a000007945 */ /* 0x000fec0003800200 */
[----:B------:R-:W0:Y:S08]  /*0050*/  S2UR UR4, SR_CTAID.X ;  /* 0x00000000000479c3 */ /* 0x000e300000002500 */
[----:B------:R-:W0:Y:S01]  /*0060*/  LDC R4, c[0x0][0x360] ;  /* 0x0000d800ff047b82 */ /* 0x000e220000000800 */
[----:B-1----:R-:W-:-:S07]  /*0070*/  SHF.R.S32.HI R0, RZ, 0x1f, R6 ;  /* 0x0000001fff007819 */ /* 0x002fce0000011406 */
[----:B------:R-:W1:Y:S01]  /*0080*/  LDC.64 R14, c[0x0][0x420] ;  /* 0x00010800ff0e7b82 */ /* 0x000e620000000a00 */
[----:B------:R-:W-:-:S04]  /*0090*/  LEA.HI R19, R0, R6, RZ, 0xa ;  /* 0x0000000600137211 */ /* 0x000fc800078f50ff */
[----:B------:R-:W-:-:S03]  /*00a0*/  LOP3.LUT R21, R19, 0xfffffc00, RZ, 0xc0, !PT ;  /* 0xfffffc0013157812 */ /* 0x000fc600078ec0ff */
[----:B------:R-:W3:Y:S01]  /*00b0*/  LDC.64 R12, c[0x0][0x428] ;  /* 0x00010a00ff0c7b82 */ /* 0x000ee20000000a00 */
[----:B------:R-:W-:Y:S01]  /*00c0*/  IADD3 R21, PT, PT, R21, 0x400, -R6 ;  /* 0x0000040015157810 */ /* 0x000fe20007ffe806 */
[----:B0-----:R-:W-:-:S06]  /*00d0*/  IMAD R0, R4, UR4, R5 ;  /* 0x0000000404007c24 */ /* 0x001fcc000f8e0205 */
[----:B------:R-:W0:Y:S01]  /*00e0*/  LDC.64 R10, c[0x0][0x430] ;  /* 0x00010c00ff0a7b82 */ /* 0x000e220000000a00 */
[----:B------:R-:W-:-:S07]  /*00f0*/  ISETP.GT.AND P0, PT, R0, 0x3ff, PT ;  /* 0x000003ff0000780c */ /* 0x000fce0003f04270 */
[----:B------:R-:W4:Y:S01]  /*0100*/  LDC.64 R8, c[0x0][0x438] ;  /* 0x00010e00ff087b82 */ /* 0x000f220000000a00 */
[----:B-1----:R-:W-:-:S07]  /*0110*/  IMAD.WIDE R14, R0, 0x4, R14 ;  /* 0x00000004000e7825 */ /* 0x002fce00078e020e */
[----:B------:R-:W1:Y:S01]  /*0120*/  LDC.64 R16, c[0x0][0x3f8] ;  /* 0x0000fe00ff107b82 */ /* 0x000e620000000a00 */
[----:B---3--:R-:W-:-:S07]  /*0130*/  IMAD.WIDE R12, R0, 0x4, R12 ;  /* 0x00000004000c7825 */ /* 0x008fce00078e020c */
[----:B------:R-:W3:Y:S01]  /*0140*/  LDC.64 R2, c[0x0][0x400] ;  /* 0x00010000ff027b82 */ /* 0x000ee20000000a00 */
[----:B0-----:R-:W-:-:S04]  /*0150*/  IMAD.WIDE R10, R0, 0x4, R10 ;  /* 0x00000004000a7825 */ /* 0x001fc800078e020a */
[----:B----4-:R-:W-:-:S04]  /*0160*/  IMAD.WIDE R8, R0, 0x4, R8 ;  /* 0x0000000400087825 */ /* 0x010fc800078e0208 */
[----:B-1----:R-:W-:-:S04]  /*0170*/  IMAD.WIDE R6, R0, 0x4, R16 ;  /* 0x0000000400067825 */ /* 0x002fc800078e0210 */
[----:B---3--:R-:W-:Y:S01]  /*0180*/  IMAD.WIDE R4, R0, 0x4, R2 ;  /* 0x0000000400047825 */ /* 0x008fe200078e0202 */
[----:B--2---:R-:W-:Y:S06]  /*0190*/  @P0 BRA `(.L_x_1) ;  /* 0x0000000000d00947 */ /* 0x004fec0003800000 */
[----:B------:R-:W0:Y:S01]  /*01a0*/  LDC.64 R32, c[0x0][0x490] ;  /* 0x00012400ff207b82 */ /* 0x000e220000000a00 */
[CC--:B------:R-:W-:Y:S01]  /*01b0*/  ISETP.GE.AND P1, PT, R0.reuse, R21.reuse, PT ;  /* 0x000000150000720c */ /* 0x0c0fe20003f26270 */
[----:B------:R-:W-:Y:S01]  /*01c0*/  IMAD.MOV.U32 R39, RZ, RZ, 0x88 ;  /* 0x00000088ff277424 */ /* 0x000fe200078e00ff */
[CC--:B------:R-:W-:Y:S02]  /*01d0*/  ISETP.GT.AND P3, PT, R0.reuse, R21.reuse, PT ;  /* 0x000000150000720c */ /* 0x0c0fe40003f64270 */
[----:B------:R-:W-:Y:S02]  /*01e0*/  ISETP.NE.AND P2, PT, R0, R21, PT ;  /* 0x000000150000720c */ /* 0x000fe40003f45270 */
[----:B------:R-:W-:Y:S01]  /*01f0*/  SHF.R.S32.HI R20, RZ, 0xa, R19 ;  /* 0x0000000aff147819 */ /* 0x000fe20000011413 */
[----:B------:R-:W1:Y:S01]  /*0200*/  LDC.64 R34, c[0x0][0x468] ;  /* 0x00011a00ff227b82 */ /* 0x000e620000000a00 */
[----:B------:R-:W-:-:S07]  /*0210*/  LEA.HI.SX32 R19, R19, 0x1, 0x16 ;  /* 0x0000000113137811 */ /* 0x000fce00078fb2ff */
[----:B------:R-:W2:Y:S01]  /*0220*/  LDC.64 R36, c[0x0][0x470] ;  /* 0x00011c00ff247b82 */ /* 0x000ea20000000a00 */
[----:B------:R-:W-:Y:S02]  /*0230*/  @P3 IMAD R38, R20, R21, RZ ;  /* 0x0000001514263224 */ /* 0x000fe400078e02ff */
[----:B------:R-:W-:-:S04]  /*0240*/  @P3 IMAD.IADD R18, R0, 0x1, -R21 ;  /* 0x0000000100123824 */ /* 0x000fc800078e0a15 */
[----:B------:R-:W-:Y:S01]  /*0250*/  @P3 IMAD R18, R18, R19, R38 ;  /* 0x0000001312123224 */ /* 0x000fe200078e0226 */
[----:B------:R-:W3:Y:S01]  /*0260*/  LDC.64 R30, c[0x0][0x478] ;  /* 0x00011e00ff1e7b82 */ /* 0x000ee20000000a00 */
[----:B0-----:R-:W-:-:S05]  /*0270*/  IMAD.WIDE R32, R0, 0x4, R32 ;  /* 0x0000000400207825 */ /* 0x001fca00078e0220 */
[----:B------:R0:W-:Y:S02]  /*0280*/  STG.E desc[UR24][R32.64], RZ ;  /* 0x000000ff20007986 */ /* 0x0001e4000c101918 */
[----:B------:R-:W4:Y:S01]  /*0290*/  LDC.64 R28, c[0x0][0x480] ;  /* 0x00012000ff1c7b82 */ /* 0x000f220000000a00 */
[----:B-1----:R-:W-:-:S05]  /*02a0*/  IMAD.WIDE R34, R0, 0x4, R34 ;  /* 0x0000000400227825 */ /* 0x002fca00078e0222 */
[----:B------:R1:W-:Y:S02]  /*02b0*/  STG.E desc[UR24][R34.64], RZ ;  /* 0x000000ff22007986 */ /* 0x0003e4000c101918 */
[----:B------:R-:W5:Y:S01]  /*02c0*/  LDC.64 R26, c[0x0][0x488] ;  /* 0x00012200ff1a7b82 */ /* 0x000f620000000a00 */
[----:B--2---:R-:W-:-:S04]  /*02d0*/  IMAD.WIDE R36, R0, 0x4, R36 ;  /* 0x0000000400247825 */ /* 0x004fc800078e0224 */
[C---:B0-----:R-:W-:Y:S01]  /*02e0*/  @!P1 IMAD R33, R20.reuse, R0, RZ ;  /* 0x0000000014219224 */ /* 0x041fe200078e02ff */
[----:B------:R-:W-:Y:S01]  /*02f0*/  STG.E desc[UR24][R36.64], RZ ;  /* 0x000000ff24007986 */ /* 0x000fe2000c101918 */
[----:B------:R-:W-:Y:S01]  /*0300*/  @!P2 IMAD R32, R20, R21, RZ ;  /* 0x000000151420a224 */ /* 0x000fe200078e02ff */
[----:B------:R-:W0:Y:S01]  /*0310*/  LDC.64 R24, c[0x0][0x408] ;  /* 0x00010200ff187b82 */ /* 0x000e220000000a00 */
[----:B---3--:R-:W-:Y:S01]  /*0320*/  IMAD.WIDE R30, R0, 0x4, R30 ;  /* 0x00000004001e7825 */ /* 0x008fe200078e021e */
[----:B-1----:R-:W-:-:S04]  /*0330*/  @!P1 IADD3 R35, PT, PT, R20, R33, RZ ;  /* 0x0000002114239210 */ /* 0x002fc80007ffe0ff */
[----:B------:R-:W-:Y:S02]  /*0340*/  STG.E desc[UR24][R30.64], RZ ;  /* 0x000000ff1e007986 */ /* 0x000fe4000c101918 */
[----:B------:R-:W1:Y:S01]  /*0350*/  LDC.64 R22, c[0x0][0x410] ;  /* 0x00010400ff167b82 */ /* 0x000e620000000a00 */
[----:B----4-:R-:W-:-:S05]  /*0360*/  IMAD.WIDE R28, R0, 0x4, R28 ;  /* 0x00000004001c7825 */ /* 0x010fca00078e021c */
[----:B------:R-:W-:Y:S01]  /*0370*/  STG.E desc[UR24][R28.64], RZ ;  /* 0x000000ff1c007986 */ /* 0x000fe2000c101918 */
[----:B-----5:R-:W-:-:S05]  /*0380*/  IMAD.WIDE R26, R0, 0x4, R26 ;  /* 0x00000004001a7825 */ /* 0x020fca00078e021a */
[----:B------:R2:W-:Y:S01]  /*0390*/  STG.E desc[UR24][R26.64], RZ ;  /* 0x000000ff1a007986 */ /* 0x0005e2000c101918 */
[----:B0-----:R-:W-:-:S05]  /*03a0*/  IMAD.WIDE R24, R0, 0x4, R24 ;  /* 0x0000000400187825 */ /* 0x001fca00078e0218 */
[----:B------:R0:W-:Y:S01]  /*03b0*/  STG.E desc[UR24][R24.64], R39 ;  /* 0x0000002718007986 */ /* 0x0001e2000c101918 */
[----:B--2---:R-:W-:-:S04]  /*03c0*/  @!P2 IMAD.WIDE.U32 R26, R21, 0x4, R16 ;  /* 0x00000004151aa825 */ /* 0x004fc800078e0010 */
[----:B-1----:R-:W-:-:S05]  /*03d0*/  IMAD.WIDE R22, R0, 0x4, R22 ;  /* 0x0000000400167825 */ /* 0x002fca00078e0216 */
[----:B------:R1:W-:Y:S01]  /*03e0*/  STG.E desc[UR24][R22.64], RZ ;  /* 0x000000ff16007986 */ /* 0x0003e2000c101918 */
[----:B0-----:R-:W-:-:S03]  /*03f0*/  @P3 IMAD.WIDE.U32 R24, R0, 0x4, R16 ;  /* 0x0000000400183825 */ /* 0x001fc600078e0010 */
[----:B------:R1:W-:Y:S01]  /*0400*/  STG.E desc[UR24][R14.64], R39 ;  /* 0x000000270e007986 */ /* 0x0003e2000c101918 */
[----:B------:R-:W-:-:S03]  /*0410*/  @!P2 IMAD.WIDE.U32 R16, R21, 0x4, R2 ;  /* 0x000000041510a825 */ /* 0x000fc600078e0002 */
[----:B------:R1:W-:Y:S01]  /*0420*/  STG.E desc[UR24][R12.64], RZ ;  /* 0x000000ff0c007986 */ /* 0x0003e2000c101918 */
[----:B------:R-:W-:Y:S02]  /*0430*/  @!P2 IMAD.IADD R21, R32, 0x1, R19 ;  /* 0x000000012015a824 */ /* 0x000fe400078e0213 */
[----:B------:R-:W-:Y:S01]  /*0440*/  @P3 IMAD.WIDE.U32 R2, R0, 0x4, R2 ;  /* 0x0000000400023825 */ /* 0x000fe200078e0002 */
[----:B------:R1:W-:Y:S03]  /*0450*/  STG.E desc[UR24][R10.64], R39 ;  /* 0x000000270a007986 */ /* 0x0003e6000c101918 */
[----:B------:R-:W-:Y:S01]  /*0460*/  @P3 IMAD.IADD R19, R18, 0x1, R19 ;  /* 0x0000000112133824 */ /* 0x000fe200078e0213 */
[----:B------:R1:W-:Y:S04]  /*0470*/  STG.E desc[UR24][R8.64], RZ ;  /* 0x000000ff08007986 */ /* 0x0003e8000c101918 */
[----:B------:R1:W-:Y:S04]  /*0480*/  @!P1 STG.E desc[UR24][R6.64], R33 ;  /* 0x0000002106009986 */ /* 0x0003e8000c101918 */
[----:B------:R1:W-:Y:S04]  /*0490*/  @!P1 STG.E desc[UR24][R4.64], R35 ;  /* 0x0000002304009986 */ /* 0x0003e8000c101918 */
[----:B------:R1:W-:Y:S04]  /*04a0*/  @!P2 STG.E desc[UR24][R26.64], R32 ;  /* 0x000000201a00a986 */ /* 0x0003e8000c101918 */
[----:B------:R1:W-:Y:S04]  /*04b0*/  @!P2 STG.E desc[UR24][R16.64], R21 ;  /* 0x000000151000a986 */ /* 0x0003e8000c101918 */
[----:B------:R1:W-:Y:S04]  /*04c0*/  @P3 STG.E desc[UR24][R24.64], R18 ;  /* 0x0000001218003986 */ /* 0x0003e8000c101918 */
[----:B------:R1:W-:Y:S02]  /*04d0*/  @P3 STG.E desc[UR24][R2.64], R19 ;  /* 0x0000001302003986 */ /* 0x0003e4000c101918 */
.L_x_1:
[----:B------:R-:W-:Y:S05]  /*04e0*/  BSYNC.RECONVERGENT B0 ;  /* 0x0000000000007941 */ /* 0x000fea0003800200 */
.L_x_0:
[----:B------:R-:W-:Y:S06]  /*04f0*/  BAR.SYNC.DEFER_BLOCKING 0x0 ;  /* 0x0000000000007b1d */ /* 0x000fec0000010000 */
[----:B------:R-:W-:Y:S04]  /*0500*/  BSSY.RECONVERGENT B0, `(.L_x_2) ;  /* 0x0000022000007945 */ /* 0x000fe80003800200 */
[----:B------:R-:W-:Y:S05]  /*0510*/  @P0 BRA `(.L_x_3) ;  /* 0x0000000000800947 */ /* 0x000fea0003800000 */
[----:B-1----:R-:W2:Y:S04]  /*0520*/  LDG.E R18, desc[UR24][R6.64] ;  /* 0x0000001806127981 */ /* 0x002ea8000c1e1900 */
[----:B------:R-:W2:Y:S02]  /*0530*/  LDG.E R3, desc[UR24][R4.64] ;  /* 0x0000001804037981 */ /* 0x000ea4000c1e1900 */
[----:B--2---:R-:W-:-:S13]  /*0540*/  ISETP.GE.AND P0, PT, R18, R3, PT ;  /* 0x000000031200720c */ /* 0x004fda0003f06270 */
[----:B------:R-:W-:Y:S05]  /*0550*/  @P0 BRA `(.L_x_3) ;  /* 0x0000000000700947 */ /* 0x000fea0003800000 */
[----:B------:R-:W0:Y:S01]  /*0560*/  LDC.64 R2, c[0x0][0x410] ;  /* 0x00010400ff027b82 */ /* 0x000e220000000a00 */
[----:B------:R-:W-:-:S07]  /*0570*/  MOV R25, R18 ;  /* 0x0000001200197202 */ /* 0x000fce0000000f00 */
[----:B------:R-:W1:Y:S01]  /*0580*/  LDC.64 R16, c[0x0][0x408] ;  /* 0x00010200ff107b82 */ /* 0x000e620000000a00 */
[----:B0-----:R-:W-:-:S04]  /*0590*/  IMAD.WIDE R20, R0, 0x4, R2 ;  /* 0x0000000400147825 */ /* 0x001fc800078e0202 */
[----:B-1----:R-:W-:-:S07]  /*05a0*/  IMAD.WIDE R22, R0, 0x4, R16 ;  /* 0x0000000400167825 */ /* 0x002fce00078e0210 */
.L_x_4:
[----:B------:R-:W0:Y:S08]  /*05b0*/  LDC.64 R2, c[0x0][0x398] ;  /* 0x0000e600ff027b82 */ /* 0x000e300000000a00 */
[----:B------:R-:W1:Y:S01]  /*05c0*/  LDC.64 R18, c[0x0][0x388] ;  /* 0x0000e200ff127b82 */ /* 0x000e620000000a00 */
[----:B0-----:R-:W-:-:S06]  /*05d0*/  IMAD.WIDE R2, R25, 0x38, R2 ;  /* 0x0000003819027825 */ /* 0x001fcc00078e0202 */
[----:B------:R-:W2:Y:S02]  /*05e0*/  LDG.E R2, desc[UR24][R2.64] ;  /* 0x0000001802027981 */ /* 0x000ea4000c1e1900 */
[----:B--2---:R-:W-:-:S13]  /*05f0*/  ISETP.GT.AND P0, PT, R2, 0x1, PT ;  /* 0x000000010200780c */ /* 0x004fda0003f04270 */
[----:B------:R-:W2:Y:S02]  /*0600*/  @!P0 LDG.E R17, desc[UR24][R22.64] ;  /* 0x0000001816118981 */ /* 0x000ea4000c1e1900 */
[----:B--2---:R-:W-:-:S04]  /*0610*/  @!P0 IMAD R17, R0, 0x89, R17 ;  /* 0x0000008900118824 */ /* 0x004fc800078e0211 */
[----:B-1----:R-:W-:-:S05]  /*0620*/  @!P0 IMAD.WIDE R16, R17, 0x4, R18 ;  /* 0x0000000411108825 */ /* 0x002fca00078e0212 */
[----:B------:R0:W-:Y:S04]  /*0630*/  @!P0 STG.E desc[UR24][R16.64], R25 ;  /* 0x0000001910008986 */ /* 0x0001e8000c101918 */
[----:B------:R-:W2:Y:S02]  /*0640*/  @!P0 LDG.E R24, desc[UR24][R22.64] ;  /* 0x0000001816188981 */ /* 0x000ea4000c1e1900 */
[----:B--2---:R-:W-:-:S05]  /*0650*/  @!P0 VIADD R27, R24, 0xffffffff ;  /* 0xffffffff181b8836 */ /* 0x004fca0000000000 */
[----:B------:R-:W-:Y:S04]  /*0660*/  @!P0 STG.E desc[UR24][R22.64], R27 ;  /* 0x0000001b16008986 */ /* 0x000fe8000c101918 */
[----:B------:R-:W2:Y:S02]  /*0670*/  @P0 LDG.E R29, desc[UR24][R20.64] ;  /* 0x00000018141d0981 */ /* 0x000ea4000c1e1900 */
[----:B--2---:R-:W-:-:S04]  /*0680*/  @P0 IMAD R3, R0, 0x89, R29 ;  /* 0x0000008900030824 */ /* 0x004fc800078e021d */
[----:B------:R-:W-:-:S05]  /*0690*/  @P0 IMAD.WIDE R2, R3, 0x4, R18 ;  /* 0x0000000403020825 */ /* 0x000fca00078e0212 */
[----:B------:R1:W-:Y:S04]  /*06a0*/  @P0 STG.E desc[UR24][R2.64], R25 ;  /* 0x0000001902000986 */ /* 0x0003e8000c101918 */
[----:B------:R-:W2:Y:S02]  /*06b0*/  @P0 LDG.E R18, desc[UR24][R20.64] ;  /* 0x0000001814120981 */ /* 0x000ea4000c1e1900 */
[----:B--2---:R-:W-:-:S05]  /*06c0*/  @P0 VIADD R19, R18, 0x1 ;  /* 0x0000000112130836 */ /* 0x004fca0000000000 */
[----:B------:R2:W-:Y:S04]  /*06d0*/  @P0 STG.E desc[UR24][R20.64], R19 ;  /* 0x0000001314000986 */ /* 0x0005e8000c101918 */
[----:B0-----:R-:W3:Y:S01]  /*06e0*/  LDG.E R16, desc[UR24][R4.64] ;  /* 0x0000001804107981 */ /* 0x001ee2000c1e1900 */
[----:B-1----:R-:W-:-:S04]  /*06f0*/  IADD3 R25, PT, PT, R25, 0x1, RZ ;  /* 0x0000000119197810 */ /* 0x002fc80007ffe0ff */
[----:B---3--:R-:W-:-:S13]  /*0700*/  ISETP.GE.AND P0, PT, R25, R16, PT ;  /* 0x000000101900720c */ /* 0x008fda0003f06270 */
[----:B--2---:R-:W-:Y:S05]  /*0710*/  @!P0 BRA `(.L_x_4) ;  /* 0xfffffffc00a48947 */ /* 0x004fea000383ffff */
.L_x_3:
[----:B------:R-:W-:Y:S05]  /*0720*/  BSYNC.RECONVERGENT B0 ;  /* 0x0000000000007941 */ /* 0x000fea0003800200 */
.L_x_2:
[----:B------:R-:W-:Y:S01]  /*0730*/  BAR.SYNC.DEFER_BLOCKING 0x0 ;  /* 0x0000000000007b1d */ /* 0x000fe20000010000 */
[----:B------:R-:W-:-:S05]  /*0740*/  ISETP.GT.AND P0, PT, R0, 0x3ff, PT ;  /* 0x000003ff0000780c */ /* 0x000fca0003f04270 */
[----:B------:R-:W-:Y:S08]  /*0750*/  BSSY.RECONVERGENT B1, `(.L_x_5) ;  /* 0x00001b7000017945 */ /* 0x000ff00003800200 */
[----:B------:R-:W-:Y:S05]  /*0760*/  @P0 BRA `(.L_x_6) ;  /* 0x0000001800d40947 */ /* 0x000fea0003800000 */
[----:B-1----:R-:W0:Y:S08]  /*0770*/  LDC.64 R2, c[0x0][0x410] ;  /* 0x00010400ff027b82 */ /* 0x002e300000000a00 */
[----:B------:R-:W1:Y:S01]  /*0780*/  LDC.64 R16, c[0x0][0x460] ;  /* 0x00011800ff107b82 */ /* 0x000e620000000a00 */
[----:B0-----:R-:W-:-:S07]  /*0790*/  IMAD.WIDE R20, R0, 0x4, R2 ;  /* 0x0000000400147825 */ /* 0x001fce00078e0202 */
[----:B------:R-:W0:Y:S01]  /*07a0*/  LDC.64 R2, c[0x0][0x408] ;  /* 0x00010200ff027b82 */ /* 0x000e220000000a00 */
[----:B------:R-:W2:Y:S01]  /*07b0*/  LDG.E R18, desc[UR24][R20.64] ;  /* 0x0000001814127981 */ /* 0x000ea2000c1e1900 */
[----:B-1----:R-:W-:-:S04]  /*07c0*/  IMAD.WIDE R16, R0, 0x4, R16 ;  /* 0x0000000400107825 */ /* 0x002fc800078e0210 */
[----:B0-----:R-:W-:-:S04]  /*07d0*/  IMAD.WIDE R22, R0, 0x4, R2 ;  /* 0x0000000400167825 */ /* 0x001fc800078e0202 */
[----:B--2---:R-:W-:Y:S02]  /*07e0*/  VIADD R25, R18, 0xffffffff ;  /* 0xffffffff12197836 */ /* 0x004fe40000000000 */
[----:B------:R-:W0:Y:S03]  /*07f0*/  LDC.64 R18, c[0x0][0x440] ;  /* 0x00011000ff127b82 */ /* 0x000e260000000a00 */
[----:B------:R1:W-:Y:S04]  /*0800*/  STG.E desc[UR24][R16.64], R25 ;  /* 0x0000001910007986 */ /* 0x0003e8000c101918 */
[----:B------:R-:W2:Y:S01]  /*0810*/  LDG.E R22, desc[UR24][R22.64] ;  /* 0x0000001816167981 */ /* 0x000ea2000c1e1900 */
[----:B0-----:R-:W-:Y:S01]  /*0820*/  IMAD.WIDE R18, R0, 0x4, R18 ;  /* 0x0000000400127825 */ /* 0x001fe200078e0212 */
[----:B--2---:R-:W-:-:S05]  /*0830*/  IADD3 R27, PT, PT, -R22, 0x88, RZ ;  /* 0x00000088161b7810 */ /* 0x004fca0007ffe1ff */
[----:B------:R1:W-:Y:S04]  /*0840*/  STG.E desc[UR24][R18.64], R27 ;  /* 0x0000001b12007986 */ /* 0x0003e8000c101918 */
[----:B------:R-:W2:Y:S01]  /*0850*/  LDG.E R26, desc[UR24][R20.64] ;  /* 0x00000018141a7981 */ /* 0x000ea2000c1e1900 */
[----:B------:R-:W-:Y:S01]  /*0860*/  BSSY.RECONVERGENT B0, `(.L_x_7) ;  /* 0x000009d000007945 */ /* 0x000fe20003800200 */
[----:B------:R-:W-:Y:S01]  /*0870*/  IMAD.MOV.U32 R3, RZ, RZ, RZ ;  /* 0x000000ffff037224 */ /* 0x000fe200078e00ff */
[----:B--2---:R-:W-:-:S04]  /*0880*/  VIMNMX R26, PT, PT, R27, R26, PT ;  /* 0x0000001a1b1a7248 */ /* 0x004fc80003fe0100 */
[----:B------:R-:W-:Y:S01]  /*0890*/  ISETP.GE.AND P0, PT, R26, 0x1, PT ;  /* 0x000000011a00780c */ /* 0x000fe20003f06270 */
[----:B------:R1:W-:-:S12]  /*08a0*/  STG.E desc[UR24][R18.64], R26 ;  /* 0x0000001a12007986 */ /* 0x0003d8000c101918 */
[----:B-1----:R-:W-:Y:S05]  /*08b0*/  @!P0 BRA `(.L_x_8) ;  /* 0x00000008005c8947 */ /* 0x002fea0003800000 */
[----:B------:R-:W2:Y:S01]  /*08c0*/  LDG.E R21, desc[UR24][R16.64] ;  /* 0x0000001810157981 */ /* 0x000ea2000c1e1900 */
[C---:B------:R-:W-:Y:S01]  /*08d0*/  ISETP.GE.U32.AND P0, PT, R26.reuse, 0x8, PT ;  /* 0x000000081a00780c */ /* 0x040fe20003f06070 */
[----:B------:R-:W-:Y:S01]  /*08e0*/  HFMA2 R23, -RZ, RZ, 0, 8.165836334228515625e-06 ;  /* 0x00000089ff177431 */ /* 0x000fe200000001ff */
[----:B------:R-:W-:Y:S01]  /*08f0*/  BSSY.RECONVERGENT B2, `(.L_x_9) ;  /* 0x0000042000027945 */ /* 0x000fe20003800200 */
[----:B------:R-:W-:Y:S01]  /*0900*/  LOP3.LUT R28, R26, 0x7, RZ, 0xc0, !PT ;  /* 0x000000071a1c7812 */ /* 0x000fe200078ec0ff */
[----:B------:R-:W-:Y:S01]  /*0910*/  IMAD.MOV.U32 R27, RZ, RZ, RZ ;  /* 0x000000ffff1b7224 */ /* 0x000fe200078e00ff */
[----:B------:R-:W-:Y:S01]  /*0920*/  MOV R3, RZ ;  /* 0x000000ff00037202 */ /* 0x000fe20000000f00 */
[----:B------:R-:W-:Y:S02]  /*0930*/  IMAD.MOV.U32 R19, RZ, RZ, RZ ;  /* 0x000000ffff137224 */ /* 0x000fe400078e00ff */
[C---:B------:R-:W-:Y:S02]  /*0940*/  IMAD R2, R0.reuse, R23, 0x88 ;  /* 0x0000008800027424 */ /* 0x040fe400078e0217 */
[----:B--2---:R-:W-:-:S03]  /*0950*/  IMAD R18, R0, 0x89, R21 ;  /* 0x0000008900127824 */ /* 0x004fc600078e0215 */
[----:B------:R-:W-:Y:S05]  /*0960*/  @!P0 BRA `(.L_x_10) ;  /* 0x0000000000e88947 */ /* 0x000fea0003800000 */
[----:B------:R-:W0:Y:S01]  /*0970*/  LDCU.64 UR4, c[0x0][0x388] ;  /* 0x00007100ff0477ac */ /* 0x000e220008000a00 */
[----:B------:R-:W-:Y:S01]  /*0980*/  LOP3.LUT R19, R26, 0x7ffffff8, RZ, 0xc0, !PT ;  /* 0x7ffffff81a137812 */ /* 0x000fe200078ec0ff */
[----:B------:R-:W-:Y:S01]  /*0990*/  IMAD.MOV.U32 R27, RZ, RZ, RZ ;  /* 0x000000ffff1b7224 */ /* 0x000fe200078e00ff */
[----:B------:R-:W-:Y:S01]  /*09a0*/  MOV R31, R2 ;  /* 0x00000002001f7202 */ /* 0x000fe20000000f00 */
[----:B------:R-:W-:Y:S02]  /*09b0*/  IMAD.MOV.U32 R29, RZ, RZ, R18 ;  /* 0x000000ffff1d7224 */ /* 0x000fe400078e0012 */
[----:B------:R-:W-:Y:S01]  /*09c0*/  IMAD.MOV R46, RZ, RZ, -R19 ;  /* 0x000000ffff2e7224 */ /* 0x000fe200078e0a13 */
[----:B0-----:R-:W-:-:S04]  /*09d0*/  UIADD3 UR4, UP0, UPT, UR4, -0xc, URZ ;  /* 0xfffffff404047890 */ /* 0x001fc8000ff1e0ff */
[----:B------:R-:W-:Y:S02]  /*09e0*/  UIADD3.X UR5, UPT, UPT, UR5, -0x1, URZ, UP0, !UPT ;  /* 0xffffffff05057890 */ /* 0x000fe400087fe4ff */
[----:B------:R-:W-:-:S04]  /*09f0*/  IMAD.U32 R20, RZ, RZ, UR4 ;  /* 0x00000004ff147e24 */ /* 0x000fc8000f8e00ff */
[----:B------:R-:W-:-:S07]  /*0a00*/  MOV R21, UR5 ;  /* 0x0000000500157c02 */ /* 0x000fce0008000f00 */
.L_x_11:
[----:B------:R-:W-:-:S04]  /*0a10*/  IMAD.WIDE R24, R29, 0x4, R20 ;  /* 0x000000041d187825 */ /* 0x000fc800078e0214 */
[----:B------:R-:W-:Y:S01]  /*0a20*/  IMAD.WIDE R22, R31, 0x4, R20 ;  /* 0x000000041f167825 */ /* 0x000fe200078e0214 */
[----:B------:R-:W2:Y:S04]  /*0a30*/  LDG.E R30, desc[UR24][R24.64+0xc] ;  /* 0x00000c18181e7981 */ /* 0x000ea8000c1e1900 */
[----:B------:R-:W2:Y:S04]  /*0a40*/  LDG.E R33, desc[UR24][R22.64+0xc] ;  /* 0x00000c1816217981 */ /* 0x000ea8000c1e1900 */
[----:B------:R-:W3:Y:S04]  /*0a50*/  LDG.E R32, desc[UR24][R24.64+0x8] ;  /* 0x0000081818207981 */ /* 0x000ee8000c1e1900 */
[----:B------:R-:W3:Y:S04]  /*0a60*/  LDG.E R35, desc[UR24][R22.64+0x8] ;  /* 0x0000081816237981 */ /* 0x000ee8000c1e1900 */
[----:B------:R-:W4:Y:S04]  /*0a70*/  LDG.E R34, desc[UR24][R24.64+0x4] ;  /* 0x0000041818227981 */ /* 0x000f28000c1e1900 */
[----:B------:R-:W4:Y:S04]  /*0a80*/  LDG.E R37, desc[UR24][R22.64+0x4] ;  /* 0x0000041816257981 */ /* 0x000f28000c1e1900 */
[----:B------:R-:W5:Y:S04]  /*0a90*/  LDG.E R36, desc[UR24][R24.64] ;  /* 0x0000001818247981 */ /* 0x000f68000c1e1900 */
        /* <DEDUP_REMOVED lines=8> */
[----:B------:R0:W5:Y:S01]  /*0b20*/  LDG.E R47, desc[UR24][R22.64+-0x10] ;  /* 0xfffff018162f7981 */ /* 0x000162000c1e1900 */
[----:B------:R-:W-:-:S02]  /*0b30*/  VIADD R46, R46, 0x8 ;  /* 0x000000082e2e7836 */ /* 0x000fc40000000000 */
[----:B------:R-:W-:Y:S02]  /*0b40*/  VIADD R27, R27, 0xfffffff8 ;  /* 0xfffffff81b1b7836 */ /* 0x000fe40000000000 */
[----:B------:R-:W-:Y:S02]  /*0b50*/  VIADD R31, R31, 0xfffffff8 ;  /* 0xfffffff81f1f7836 */ /* 0x000fe40000000000 */
[----:B------:R-:W-:Y:S01]  /*0b60*/  VIADD R29, R29, 0xfffffff8 ;  /* 0xfffffff81d1d7836 */ /* 0x000fe20000000000 */
[----:B--2---:R-:W-:Y:S01]  /*0b70*/  ISETP.GT.AND P0, PT, R30, R33, PT ;  /* 0x000000211e00720c */ /* 0x004fe20003f04270 */
[----:B------:R-:W-:Y:S01]  /*0b80*/  VIADD R30, R3, 0x1 ;  /* 0x00000001031e7836 */ /* 0x000fe20000000000 */
[----:B---3--:R-:W-:-:S11]  /*0b90*/  ISETP.GT.AND P1, PT, R32, R35, PT ;  /* 0x000000232000720c */ /* 0x008fd60003f24270 */
[----:B------:R-:W-:Y:S01]  /*0ba0*/  @!P0 IMAD.MOV R30, RZ, RZ, R3 ;  /* 0x000000ffff1e8224 */ /* 0x000fe200078e0203 */
[----:B----4-:R-:W-:-:S04]  /*0bb0*/  ISETP.GT.AND P0, PT, R34, R37, PT ;  /* 0x000000252200720c */ /* 0x010fc80003f04270 */
[----:B------:R-:W-:Y:S01]  /*0bc0*/  IADD3 R3, PT, PT, R30, 0x1, RZ ;  /* 0x000000011e037810 */ /* 0x000fe20007ffe0ff */
[----:B------:R-:W-:Y:S01]  /*0bd0*/  @!P1 IMAD.MOV R3, RZ, RZ, R30 ;  /* 0x000000ffff039224 */ /* 0x000fe200078e021e */
[----:B-----5:R-:W-:-:S03]  /*0be0*/  ISETP.GT.AND P1, PT, R36, R39, PT ;  /* 0x000000272400720c */ /* 0x020fc60003f24270 */
[----:B------:R-:W-:-:S04]  /*0bf0*/  VIADD R30, R3, 0x1 ;  /* 0x00000001031e7836 */ /* 0x000fc80000000000 */
[----:B------:R-:W-:Y:S02]  /*0c00*/  @!P0 IADD3 R30, PT, PT, R3, RZ, RZ ;  /* 0x000000ff031e8210 */ /* 0x000fe40007ffe0ff */
[----:B------:R-:W-:-:S03]  /*0c10*/  ISETP.GT.AND P0, PT, R38, R41, PT ;  /* 0x000000292600720c */ /* 0x000fc60003f04270 */
[----:B------:R-:W-:Y:S02]  /*0c20*/  VIADD R3, R30, 0x1 ;  /* 0x000000011e037836 */ /* 0x000fe40000000000 */
[----:B------:R-:W-:Y:S01]  /*0c30*/  @!P1 IMAD.MOV R3, RZ, RZ, R30 ;  /* 0x000000ffff039224 */ /* 0x000fe200078e021e */
[----:B------:R-:W-:-:S04]  /*0c40*/  ISETP.GT.AND P1, PT, R40, R43, PT ;  /* 0x0000002b2800720c */ /* 0x000fc80003f24270 */
[----:B0-----:R-:W-:-:S03]  /*0c50*/  IADD3 R22, PT, PT, R3, 0x1, RZ ;  /* 0x0000000103167810 */ /* 0x001fc60007ffe0ff */
[----:B------:R-:W-:Y:S01]  /*0c60*/  @!P0 IMAD.MOV R22, RZ, RZ, R3 ;  /* 0x000000ffff168224 */ /* 0x000fe200078e0203 */
[----:B------:R-:W-:-:S03]  /*0c70*/  ISETP.GT.AND P0, PT, R42, R45, PT ;  /* 0x0000002d2a00720c */ /* 0x000fc60003f04270 */
[C---:B------:R-:W-:Y:S02]  /*0c80*/  VIADD R3, R22.reuse, 0x1 ;  /* 0x0000000116037836 */ /* 0x040fe40000000000 */
[----:B------:R-:W-:Y:S02]  /*0c90*/  @!P1 IADD3 R3, PT, PT, R22, RZ, RZ ;  /* 0x000000ff16039210 */ /* 0x000fe40007ffe0ff */
[----:B------:R-:W-:-:S03]  /*0ca0*/  ISETP.GT.AND P1, PT, R44, R47, PT ;  /* 0x0000002f2c00720c */ /* 0x000fc60003f24270 */
[----:B------:R-:W-:-:S03]  /*0cb0*/  VIADD R22, R3, 0x1 ;  /* 0x0000000103167836 */ /* 0x000fc60000000000 */
[----:B------:R-:W-:Y:S02]  /*0cc0*/  @!P0 IADD3 R22, PT, PT, R3, RZ, RZ ;  /* 0x000000ff03168210 */ /* 0x000fe40007ffe0ff */
[----:B------:R-:W-:-:S03]  /*0cd0*/  ISETP.NE.AND P0, PT, R46, RZ, PT ;  /* 0x000000ff2e00720c */ /* 0x000fc60003f05270 */
[C---:B------:R-:W-:Y:S02]  /*0ce0*/  VIADD R3, R22.reuse, 0x1 ;  /* 0x0000000116037836 */ /* 0x040fe40000000000 */
[----:B------:R-:W-:-:S08]  /*0cf0*/  @!P1 IADD3 R3, PT, PT, R22, RZ, RZ ;  /* 0x000000ff16039210 */ /* 0x000fd00007ffe0ff */
[----:B------:R-:W-:Y:S05]  /*0d00*/  @P0 BRA `(.L_x_11) ;  /* 0xfffffffc00400947 */ /* 0x000fea000383ffff */
.L_x_10:
[----:B------:R-:W-:Y:S05]  /*0d10*/  BSYNC.RECONVERGENT B2 ;  /* 0x0000000000027941 */ /* 0x000fea0003800200 */
.L_x_9:
[----:B------:R-:W-:-:S13]  /*0d20*/  ISETP.NE.AND P0, PT, R28, RZ, PT ;  /* 0x000000ff1c00720c */ /* 0x000fda0003f05270 */
[----:B------:R-:W-:Y:S05]  /*0d30*/  @!P0 BRA `(.L_x_8) ;  /* 0x00000004003c8947 */ /* 0x000fea0003800000 */
[----:B------:R-:W-:Y:S01]  /*0d40*/  ISETP.GE.U32.AND P0, PT, R28, 0x4, PT ;  /* 0x000000041c00780c */ /* 0x000fe20003f06070 */
[----:B------:R-:W-:Y:S01]  /*0d50*/  BSSY.RECONVERGENT B2, `(.L_x_12) ;  /* 0x0000025000027945 */ /* 0x000fe20003800200 */
[----:B------:R-:W-:-:S04]  /*0d60*/  LOP3.LUT R35, R26, 0x3, RZ, 0xc0, !PT ;  /* 0x000000031a237812 */ /* 0x000fc800078ec0ff */
[----:B------:R-:W-:-:S07]  /*0d70*/  ISETP.NE.AND P2, PT, R35, RZ, PT ;  /* 0x000000ff2300720c */ /* 0x000fce0003f45270 */
[----:B------:R-:W-:Y:S06]  /*0d80*/  @!P0 BRA `(.L_x_13) ;  /* 0x0000000000848947 */ /* 0x000fec0003800000 */
[----:B------:R-:W0:Y:S01]  /*0d90*/  LDC.64 R28, c[0x0][0x388] ;  /* 0x0000e200ff1c7b82 */ /* 0x000e220000000a00 */
[----:B------:R-:W-:Y:S01]  /*0da0*/  IADD3 R21, PT, PT, R18, R27, RZ ;  /* 0x0000001b12157210 */ /* 0x000fe20007ffe0ff */
[----:B------:R-:W-:Y:S01]  /*0db0*/  IMAD.IADD R23, R2, 0x1, R27 ;  /* 0x0000000102177824 */ /* 0x000fe200078e021b */
[----:B------:R-:W-:-:S04]  /*0dc0*/  LOP3.LUT R25, RZ, R19, RZ, 0x33, !PT ;  /* 0x00000013ff197212 */ /* 0x000fc800078e33ff */
[----:B------:R-:W-:Y:S01]  /*0dd0*/  IADD3 R31, PT, PT, R2, R25, RZ ;  /* 0x00000019021f7210 */ /* 0x000fe20007ffe0ff */
[----:B------:R-:W-:Y:S02]  /*0de0*/  IMAD.IADD R27, R18, 0x1, R25 ;  /* 0x00000001121b7824 */ /* 0x000fe400078e0219 */
[----:B0-----:R-:W-:-:S04]  /*0df0*/  IMAD.WIDE R20, R21, 0x4, R28 ;  /* 0x0000000415147825 */ /* 0x001fc800078e021c */
[--C-:B------:R-:W-:Y:S02]  /*0e00*/  IMAD.WIDE R22, R23, 0x4, R28.reuse ;  /* 0x0000000417167825 */ /* 0x100fe400078e021c */
[----:B------:R0:W2:Y:S02]  /*0e10*/  LDG.E R20, desc[UR24][R20.64] ;  /* 0x0000001814147981 */ /* 0x0000a4000c1e1900 */
[--C-:B------:R-:W-:Y:S02]  /*0e20*/  IMAD.WIDE R24, R27, 0x4, R28.reuse ;  /* 0x000000041b187825 */ /* 0x100fe400078e021c */
[----:B------:R-:W2:Y:S02]  /*0e30*/  LDG.E R23, desc[UR24][R22.64] ;  /* 0x0000001816177981 */ /* 0x000ea4000c1e1900 */
[----:B------:R-:W-:Y:S02]  /*0e40*/  IMAD.WIDE R28, R31, 0x4, R28 ;  /* 0x000000041f1c7825 */ /* 0x000fe400078e021c */
[----:B------:R-:W3:Y:S04]  /*0e50*/  LDG.E R27, desc[UR24][R24.64] ;  /* 0x00000018181b7981 */ /* 0x000ee8000c1e1900 */
[----:B------:R-:W3:Y:S04]  /*0e60*/  LDG.E R30, desc[UR24][R28.64] ;  /* 0x000000181c1e7981 */ /* 0x000ee8000c1e1900 */
[----:B------:R-:W4:Y:S04]  /*0e70*/  LDG.E R31, desc[UR24][R24.64+-0x4] ;  /* 0xfffffc18181f7981 */ /* 0x000f28000c1e1900 */
[----:B------:R-:W4:Y:S04]  /*0e80*/  LDG.E R32, desc[UR24][R28.64+-0x4] ;  /* 0xfffffc181c207981 */ /* 0x000f28000c1e1900 */
[----:B------:R-:W5:Y:S04]  /*0e90*/  LDG.E R33, desc[UR24][R24.64+-0x8] ;  /* 0xfffff81818217981 */ /* 0x000f68000c1e1900 */
[----:B------:R-:W5:Y:S01]  /*0ea0*/  LDG.E R34, desc[UR24][R28.64+-0x8] ;  /* 0xfffff8181c227981 */ /* 0x000f62000c1e1900 */
[----:B0-----:R-:W-:Y:S01]  /*0eb0*/  VIADD R21, R19, 0x4 ;  /* 0x0000000413157836 */ /* 0x001fe20000000000 */
[----:B--2---:R-:W-:Y:S01]  /*0ec0*/  ISETP.GT.AND P0, PT, R20, R23, PT ;  /* 0x000000171400720c */ /* 0x004fe20003f04270 */
[----:B------:R-:W-:Y:S01]  /*0ed0*/  VIADD R20, R3, 0x1 ;  /* 0x0000000103147836 */ /* 0x000fe20000000000 */
[----:B---3--:R-:W-:-:S02]  /*0ee0*/  ISETP.GT.AND P1, PT, R27, R30, PT ;  /* 0x0000001e1b00720c */ /* 0x008fc40003f24270 */
[----:B------:R-:W-:Y:S02]  /*0ef0*/  IADD3 R27, PT, PT, -R19, -0x4, RZ ;  /* 0xfffffffc131b7810 */ /* 0x000fe40007ffe1ff */
[----:B------:R-:W-:-:S07]  /*0f00*/  MOV R19, R21 ;  /* 0x0000001500137202 */ /* 0x000fce0000000f00 */
[----:B------:R-:W-:Y:S01]  /*0f10*/  @!P0 IMAD.MOV R20, RZ, RZ, R3 ;  /* 0x000000ffff148224 */ /* 0x000fe200078e0203 */
[----:B----4-:R-:W-:-:S04]  /*0f20*/  ISETP.GT.AND P0, PT, R31, R32, PT ;  /* 0x000000201f00720c */ /* 0x010fc80003f04270 */
[----:B------:R-:W-:Y:S01]  /*0f30*/  IADD3 R3, PT, PT, R20, 0x1, RZ ;  /* 0x0000000114037810 */ /* 0x000fe20007ffe0ff */
[----:B------:R-:W-:Y:S01]  /*0f40*/  @!P1 IMAD.MOV R3, RZ, RZ, R20 ;  /* 0x000000ffff039224 */ /* 0x000fe200078e0214 */
[----:B-----5:R-:W-:-:S03]  /*0f50*/  ISETP.GT.AND P1, PT, R33, R34, PT ;  /* 0x000000222100720c */ /* 0x020fc60003f24270 */
[----:B------:R-:W-:-:S04]  /*0f60*/  VIADD R20, R3, 0x1 ;  /* 0x0000000103147836 */ /* 0x000fc80000000000 */
[----:B------:R-:W-:-:S05]  /*0f70*/  @!P0 IADD3 R20, PT, PT, R3, RZ, RZ ;  /* 0x000000ff03148210 */ /* 0x000fca0007ffe0ff */
[----:B------:R-:W-:Y:S02]  /*0f80*/  VIADD R3, R20, 0x1 ;  /* 0x0000000114037836 */ /* 0x000fe40000000000 */
[----:B------:R-:W-:-:S07]  /*0f90*/  @!P1 IMAD.MOV R3, RZ, RZ, R20 ;  /* 0x000000ffff039224 */ /* 0x000fce00078e0214 */
.L_x_13:
[----:B------:R-:W-:Y:S05]  /*0fa0*/  BSYNC.RECONVERGENT B2 ;  /* 0x0000000000027941 */ /* 0x000fea0003800200 */
.L_x_12:
[----:B------:R-:W-:Y:S05]  /*0fb0*/  @!P2 BRA `(.L_x_8) ;  /* 0x00000000009ca947 */ /* 0x000fea0003800000 */
[----:B------:R-:W-:Y:S01]  /*0fc0*/  ISETP.NE.AND P0, PT, R35, 0x1, PT ;  /* 0x000000012300780c */ /* 0x000fe20003f05270 */
[----:B------:R-:W-:Y:S01]  /*0fd0*/  BSSY.RECONVERGENT B2, `(.L_x_14) ;  /* 0x0000019000027945 */ /* 0x000fe20003800200 */
[----:B------:R-:W-:-:S04]  /*0fe0*/  LOP3.LUT R26, R26, 0x1, RZ, 0xc0, !PT ;  /* 0x000000011a1a7812 */ /* 0x000fc800078ec0ff */
[----:B------:R-:W-:-:S07]  /*0ff0*/  ISETP.NE.U32.AND P1, PT, R26, 0x1, PT ;  /* 0x000000011a00780c */ /* 0x000fce0003f25070 */
[----:B------:R-:W-:Y:S06]  /*1000*/  @!P0 BRA `(.L_x_15) ;  /* 0x0000000000548947 */ /* 0x000fec0003800000 */
[----:B------:R-:W0:Y:S01]  /*1010*/  LDC.64 R22, c[0x0][0x388] ;  /* 0x0000e200ff167b82 */ /* 0x000e220000000a00 */
[----:B------:R-:W-:Y:S01]  /*1020*/  IADD3 R29, PT, PT, R2, R27, RZ ;  /* 0x0000001b021d7210 */ /* 0x000fe20007ffe0ff */
[----:B------:R-:W-:Y:S01]  /*1030*/  IMAD.IADD R25, R18, 0x1, R27 ;  /* 0x0000000112197824 */ /* 0x000fe200078e021b */
[----:B------:R-:W-:-:S05]  /*1040*/  LOP3.LUT R21, RZ, R19, RZ, 0x33, !PT ;  /* 0x00000013ff157212 */ /* 0x000fca00078e33ff */
[--C-:B------:R-:W-:Y:S02]  /*1050*/  IMAD.IADD R27, R18, 0x1, R21.reuse ;  /* 0x00000001121b7824 */ /* 0x100fe400078e0215 */
[----:B------:R-:W-:Y:S02]  /*1060*/  IMAD.IADD R31, R2, 0x1, R21 ;  /* 0x00000001021f7824 */ /* 0x000fe400078e0215 */
[----:B0-----:R-:W-:-:S04]  /*1070*/  IMAD.WIDE R24, R25, 0x4, R22 ;  /* 0x0000000419187825 */ /* 0x001fc800078e0216 */
[--C-:B------:R-:W-:Y:S02]  /*1080*/  IMAD.WIDE R28, R29, 0x4, R22.reuse ;  /* 0x000000041d1c7825 */ /* 0x100fe400078e0216 */
[----:B------:R-:W2:Y:S02]  /*1090*/  LDG.E R24, desc[UR24][R24.64] ;  /* 0x0000001818187981 */ /* 0x000ea4000c1e1900 */
[--C-:B------:R-:W-:Y:S02]  /*10a0*/  IMAD.WIDE R20, R27, 0x4, R22.reuse ;  /* 0x000000041b147825 */ /* 0x100fe400078e0216 */
[----:B------:R-:W2:Y:S02]  /*10b0*/  LDG.E R29, desc[UR24][R28.64] ;  /* 0x000000181c1d7981 */ /* 0x000ea4000c1e1900 */
[----:B------:R-:W-:Y:S02]  /*10c0*/  IMAD.WIDE R22, R31, 0x4, R22 ;  /* 0x000000041f167825 */ /* 0x000fe400078e0216 */
[----:B------:R-:W3:Y:S04]  /*10d0*/  LDG.E R20, desc[UR24][R20.64] ;  /* 0x0000001814147981 */ /* 0x000ee8000c1e1900 */
[----:B------:R-:W3:Y:S01]  /*10e0*/  LDG.E R23, desc[UR24][R22.64] ;  /* 0x0000001816177981 */ /* 0x000ee2000c1e1900 */
[----:B------:R-:W-:-:S02]  /*10f0*/  IADD3 R26, PT, PT, R3, 0x1, RZ ;  /* 0x00000001031a7810 */ /* 0x000fc40007ffe0ff */
[----:B------:R-:W-:Y:S02]  /*1100*/  IADD3 R27, PT, PT, -R19, -0x2, RZ ;  /* 0xfffffffe131b7810 */ /* 0x000fe40007ffe1ff */
[----:B--2---:R-:W-:Y:S02]  /*1110*/  ISETP.GT.AND P2, PT, R24, R29, PT ;  /* 0x0000001d1800720c */ /* 0x004fe40003f44270 */
[----:B---3--:R-:W-:-:S11]  /*1120*/  ISETP.GT.AND P0, PT, R20, R23, PT ;  /* 0x000000171400720c */ /* 0x008fd60003f04270 */
[----:B------:R-:W-:-:S04]  /*1130*/  @!P2 IMAD.MOV R26, RZ, RZ, R3 ;  /* 0x000000ffff1aa224 */ /* 0x000fc800078e0203 */
[C---:B------:R-:W-:Y:S01]  /*1140*/  VIADD R3, R26.reuse, 0x1 ;  /* 0x000000011a037836 */ /* 0x040fe20000000000 */
[----:B------:R-:W-:-:S07]  /*1150*/  @!P0 IADD3 R3, PT, PT, R26, RZ, RZ ;  /* 0x000000ff1a038210 */ /* 0x000fce0007ffe0ff */
.L_x_15:
[----:B------:R-:W-:Y:S05]  /*1160*/  BSYNC.RECONVERGENT B2 ;  /* 0x0000000000027941 */ /* 0x000fea0003800200 */
.L_x_14:
[----:B------:R-:W-:Y:S05]  /*1170*/  @P1 BRA `(.L_x_8) ;  /* 0x00000000002c1947 */ /* 0x000fea0003800000 */
[----:B------:R-:W0:Y:S01]  /*1180*/  LDC.64 R20, c[0x0][0x388] ;  /* 0x0000e200ff147b82 */ /* 0x000e220000000a00 */
[--C-:B------:R-:W-:Y:S02]  /*1190*/  IMAD.IADD R19, R18, 0x1, R27.reuse ;  /* 0x0000000112137824 */ /* 0x100fe400078e021b */
[----:B------:R-:W-:Y:S02]  /*11a0*/  IMAD.IADD R27, R2, 0x1, R27 ;  /* 0x00000001021b7824 */ /* 0x000fe400078e021b */
[----:B0-----:R-:W-:-:S04]  /*11b0*/  IMAD.WIDE R18, R19, 0x4, R20 ;  /* 0x0000000413127825 */ /* 0x001fc800078e0214 */
[----:B------:R-:W-:Y:S02]  /*11c0*/  IMAD.WIDE R20, R27, 0x4, R20 ;  /* 0x000000041b147825 */ /* 0x000fe400078e0214 */
[----:B------:R-:W2:Y:S04]  /*11d0*/  LDG.E R18, desc[UR24][R18.64] ;  /* 0x0000001812127981 */ /* 0x000ea8000c1e1900 */
[----:B------:R-:W2:Y:S01]  /*11e0*/  LDG.E R21, desc[UR24][R20.64] ;  /* 0x0000001814157981 */ /* 0x000ea2000c1e1900 */
[----:B------:R-:W-:Y:S02]  /*11f0*/  IADD3 R2, PT, PT, R3, 0x1, RZ ;  /* 0x0000000103027810 */ /* 0x000fe40007ffe0ff */
[----:B--2---:R-:W-:-:S13]  /*1200*/  ISETP.GT.AND P0, PT, R18, R21, PT ;  /* 0x000000151200720c */ /* 0x004fda0003f04270 */
[----:B------:R-:W-:-:S04]  /*1210*/  @!P0 IMAD.MOV R2, RZ, RZ, R3 ;  /* 0x000000ffff028224 */ /* 0x000fc800078e0203 */
[----:B------:R-:W-:-:S07]  /*1220*/  IMAD.MOV.U32 R3, RZ, RZ, R2 ;  /* 0x000000ffff037224 */ /* 0x000fce00078e0002 */
.L_x_8:
[----:B------:R-:W-:Y:S05]  /*1230*/  BSYNC.RECONVERGENT B0 ;  /* 0x0000000000007941 */ /* 0x000fea0003800200 */
.L_x_7:
[----:B------:R-:W-:Y:S01]  /*1240*/  ISETP.NE.AND P0, PT, R3, RZ, PT ;  /* 0x000000ff0300720c */ /* 0x000fe20003f05270 */
[----:B------:R-:W-:-:S12]  /*1250*/  BSSY.RECONVERGENT B0, `(.L_x_16) ;  /* 0x00000d2000007945 */ /* 0x000fd80003800200 */
[----:B------:R-:W-:Y:S05]  /*1260*/  @!P0 BRA `(.L_x_17) ;  /* 0x0000000c00408947 */ /* 0x000fea0003800000 */
[C---:B------:R-:W-:Y:S01]  /*1270*/  ISETP.GE.U32.AND P0, PT, R3.reuse, 0x4, PT ;  /* 0x000000040300780c */ /* 0x040fe20003f06070 */
[----:B------:R-:W-:Y:S01]  /*1280*/  BSSY.RECONVERGENT B2, `(.L_x_18) ;  /* 0x000009e000027945 */ /* 0x000fe20003800200 */
[----:B------:R-:W-:Y:S02]  /*1290*/  LOP3.LUT R2, R3, 0x3, RZ, 0xc0, !PT ;  /* 0x0000000303027812 */ /* 0x000fe400078ec0ff */
[----:B------:R-:W-:Y:S02]  /*12a0*/  CS2R R52, SRZ ;  /* 0x0000000000347805 */ /* 0x000fe4000001ff00 */
[----:B------:R-:W-:-:S07]  /*12b0*/  ISETP.NE.AND P1, PT, R2, RZ, PT ;  /* 0x000000ff0200720c */ /* 0x000fce0003f25270 */
[----:B------:R-:W-:Y:S06]  /*12c0*/  @!P0 BRA `(.L_x_19) ;  /* 0x0000000800648947 */ /* 0x000fec0003800000 */
[----:B------:R-:W-:Y:S01]  /*12d0*/  HFMA2 R53, -RZ, RZ, 0, 0 ;  /* 0x00000000ff357431 */ /* 0x000fe200000001ff */
[----:B------:R-:W-:Y:S01]  /*12e0*/  LOP3.LUT R52, R3, 0xfffffffc, RZ, 0xc0, !PT ;  /* 0xfffffffc03347812 */ /* 0x000fe200078ec0ff */
[----:B------:R-:W-:-:S07]  /*12f0*/  IMAD.MOV.U32 R3, RZ, RZ, RZ ;  /* 0x000000ffff037224 */ /* 0x000fce00078e00ff */
.L_x_20:
[----:B------:R-:W0:Y:S01]  /*1300*/  LDC.64 R18, c[0x0][0x388] ;  /* 0x0000e200ff127b82 */ /* 0x000e220000000a00 */
[----:B------:R-:W-:Y:S01]  /*1310*/  IMAD R53, R0, 0x89, R53 ;  /* 0x0000008900357824 */ /* 0x000fe200078e0235 */
[----:B-1----:R-:W2:Y:S03]  /*1320*/  LDG.E R24, desc[UR24][R16.64] ;  /* 0x0000001810187981 */ /* 0x002ea6000c1e1900 */
[----:B------:R-:W-:-:S03]  /*1330*/  VIADD R21, R53, 0x88 ;  /* 0x0000008835157836 */ /* 0x000fc60000000000 */
[----:B------:R-:W1:Y:S01]  /*1340*/  LDC.64 R22, c[0x0][0x398] ;  /* 0x0000e600ff167b82 */ /* 0x000e620000000a00 */
[----:B0-----:R-:W-:-:S05]  /*1350*/  IMAD.WIDE R20, R21, 0x4, R18 ;  /* 0x0000000415147825 */ /* 0x001fca00078e0212 */
[----:B------:R-:W1:Y:S01]  /*1360*/  LDG.E R51, desc[UR24][R20.64] ;  /* 0x0000001814337981 */ /* 0x000e62000c1e1900 */
[----:B--2---:R-:W-:-:S05]  /*1370*/  IADD3 R39, PT, PT, R24, R53, RZ ;  /* 0x0000003518277210 */ /* 0x004fca0007ffe0ff */
[----:B------:R-:W-:-:S06]  /*1380*/  IMAD.WIDE R38, R39, 0x4, R18 ;  /* 0x0000000427267825 */ /* 0x000fcc00078e0212 */
[----:B------:R-:W2:Y:S01]  /*1390*/  LDG.E R39, desc[UR24][R38.64] ;  /* 0x0000001826277981 */ /* 0x000ea2000c1e1900 */
[----:B-1----:R-:W-:-:S05]  /*13a0*/  IMAD.WIDE R50, R51, 0x38, R22 ;  /* 0x0000003833327825 */ /* 0x002fca00078e0216 */
[----:B------:R-:W3:Y:S04]  /*13b0*/  LDG.E.64 R40, desc[UR24][R50.64] ;  /* 0x0000001832287981 */ /* 0x000ee8000c1e1b00 */
[----:B------:R-:W4:Y:S04]  /*13c0*/  LDG.E.64 R36, desc[UR24][R50.64+0x8] ;  /* 0x0000081832247981 */ /* 0x000f28000c1e1b00 */
[----:B------:R-:W5:Y:S04]  /*13d0*/  LDG.E.64 R24, desc[UR24][R50.64+0x10] ;  /* 0x0000101832187981 */ /* 0x000f68000c1e1b00 */
[----:B------:R-:W5:Y:S04]  /*13e0*/  LDG.E.64 R26, desc[UR24][R50.64+0x18] ;  /* 0x00001818321a7981 */ /* 0x000f68000c1e1b00 */
[----:B------:R-:W5:Y:S04]  /*13f0*/  LDG.E.64 R28, desc[UR24][R50.64+0x20] ;  /* 0x00002018321c7981 */ /* 0x000f68000c1e1b00 */
[----:B------:R-:W5:Y:S04]  /*1400*/  LDG.E.64 R30, desc[UR24][R50.64+0x28] ;  /* 0x00002818321e7981 */ /* 0x000f68000c1e1b00 */
[----:B------:R-:W5:Y:S01]  /*1410*/  LDG.E.64 R34, desc[UR24][R50.64+0x30] ;  /* 0x0000301832227981 */ /* 0x000f62000c1e1b00 */
[----:B--2---:R-:W-:-:S05]  /*1420*/  IMAD.WIDE R48, R39, 0x38, R22 ;  /* 0x0000003827307825 */ /* 0x004fca00078e0216 */
[----:B------:R-:W2:Y:S04]  /*1430*/  LDG.E.64 R32, desc[UR24][R48.64] ;  /* 0x0000001830207981 */ /* 0x000ea8000c1e1b00 */
[----:B------:R-:W2:Y:S04]  /*1440*/  LDG.E.64 R46, desc[UR24][R48.64+0x8] ;  /* 0x00000818302e7981 */ /* 0x000ea8000c1e1b00 */
[----:B------:R-:W2:Y:S04]  /*1450*/  LDG.E.64 R38, desc[UR24][R48.64+0x18] ;  /* 0x0000181830267981 */ /* 0x000ea8000c1e1b00 */
[----:B------:R-:W2:Y:S04]  /*1460*/  LDG.E.64 R42, desc[UR24][R48.64+0x28] ;  /* 0x00002818302a7981 */ /* 0x000ea8000c1e1b00 */
[----:B---3--:R0:W-:Y:S04]  /*1470*/  STG.E.64 desc[UR24][R48.64], R40 ;  /* 0x0000002830007986 */ /* 0x0081e8000c101b18 */
[----:B----4-:R1:W-:Y:S04]  /*1480*/  STG.E.64 desc[UR24][R48.64+0x8], R36 ;  /* 0x0000082430007986 */ /* 0x0103e8000c101b18 */
[----:B------:R-:W3:Y:S04]  /*1490*/  LDG.E.64 R44, desc[UR24][R48.64+0x30] ;  /* 0x00003018302c7981 */ /* 0x000ee8000c1e1b00 */
[----:B0-----:R-:W4:Y:S04]  /*14a0*/  LDG.E.64 R40, desc[UR24][R48.64+0x20] ;  /* 0x0000201830287981 */ /* 0x001f28000c1e1b00 */
[----:B-1----:R-:W4:Y:S04]  /*14b0*/  LDG.E.64 R36, desc[UR24][R48.64+0x10] ;  /* 0x0000101830247981 */ /* 0x002f28000c1e1b00 */
[----:B-----5:R0:W-:Y:S04]  /*14c0*/  STG.E.64 desc[UR24][R48.64+0x10], R24 ;  /* 0x0000101830007986 */ /* 0x0201e8000c101b18 */
[----:B------:R-:W-:Y:S04]  /*14d0*/  STG.E.64 desc[UR24][R48.64+0x18], R26 ;  /* 0x0000181a30007986 */ /* 0x000fe8000c101b18 */
[----:B------:R1:W-:Y:S04]  /*14e0*/  STG.E.64 desc[UR24][R48.64+0x20], R28 ;  /* 0x0000201c30007986 */ /* 0x0003e8000c101b18 */
[----:B------:R-:W-:Y:S04]  /*14f0*/  STG.E.64 desc[UR24][R48.64+0x28], R30 ;  /* 0x0000281e30007986 */ /* 0x000fe8000c101b18 */
[----:B------:R5:W-:Y:S04]  /*1500*/  STG.E.64 desc[UR24][R48.64+0x30], R34 ;  /* 0x0000302230007986 */ /* 0x000be8000c101b18 */
[----:B--2---:R-:W-:Y:S04]  /*1510*/  STG.E.64 desc[UR24][R50.64], R32 ;  /* 0x0000002032007986 */ /* 0x004fe8000c101b18 */
[----:B------:R2:W-:Y:S04]  /*1520*/  STG.E.64 desc[UR24][R50.64+0x8], R46 ;  /* 0x0000082e32007986 */ /* 0x0005e8000c101b18 */
[----:B------:R-:W-:Y:S04]  /*1530*/  STG.E.64 desc[UR24][R50.64+0x18], R38 ;  /* 0x0000182632007986 */ /* 0x000fe8000c101b18 */
[----:B------:R-:W-:Y:S04]  /*1540*/  STG.E.64 desc[UR24][R50.64+0x28], R42 ;  /* 0x0000282a32007986 */ /* 0x000fe8000c101b18 */
[----:B---3--:R-:W-:Y:S04]  /*1550*/  STG.E.64 desc[UR24][R50.64+0x30], R44 ;  /* 0x0000302c32007986 */ /* 0x008fe8000c101b18 */
[----:B----4-:R-:W-:Y:S04]  /*1560*/  STG.E.64 desc[UR24][R50.64+0x20], R40 ;  /* 0x0000202832007986 */ /* 0x010fe8000c101b18 */
[----:B------:R3:W-:Y:S04]  /*1570*/  STG.E.64 desc[UR24][R50.64+0x10], R36 ;  /* 0x0000102432007986 */ /* 0x0007e8000c101b18 */
[----:B0-----:R-:W4:Y:S04]  /*1580*/  LDG.E R24, desc[UR24][R16.64] ;  /* 0x0000001810187981 */ /* 0x001f28000c1e1900 */
[----:B-1----:R-:W5:Y:S01]  /*1590*/  LDG.E R29, desc[UR24][R20.64+-0x4] ;  /* 0xfffffc18141d7981 */ /* 0x002f62000c1e1900 */
[----:B----4-:R-:W-:-:S05]  /*15a0*/  IADD3 R25, PT, PT, R53, -0x1, R24 ;  /* 0xffffffff35197810 */ /* 0x010fca0007ffe018 */
[----:B------:R-:W-:-:S04]  /*15b0*/  IMAD.WIDE R24, R25, 0x4, R18 ;  /* 0x0000000419187825 */ /* 0x000fc800078e0212 */
[--C-:B-----5:R-:W-:Y:S01]  /*15c0*/  IMAD.WIDE R48, R29, 0x38, R22.reuse ;  /* 0x000000381d307825 */ /* 0x120fe200078e0216 */
[----:B------:R-:W4:Y:S04]  /*15d0*/  LDG.E R27, desc[UR24][R24.64] ;  /* 0x00000018181b7981 */ /* 0x000f28000c1e1900 */
[----:B--2---:R-:W2:Y:S04]  /*15e0*/  LDG.E.64 R46, desc[UR24][R48.64] ;  /* 0x00000018302e7981 */ /* 0x004ea8000c1e1b00 */
[----:B---3--:R-:W3:Y:S04]  /*15f0*/  LDG.E.64 R36, desc[UR24][R48.64+0x8] ;  /* 0x0000081830247981 */ /* 0x008ee8000c1e1b00 */
[----:B------:R-:W5:Y:S04]  /*1600*/  LDG.E.64 R24, desc[UR24][R48.64+0x10] ;  /* 0x0000101830187981 */ /* 0x000f68000c1e1b00 */
[----:B------:R-:W5:Y:S04]  /*1610*/  LDG.E.64 R28, desc[UR24][R48.64+0x20] ;  /* 0x00002018301c7981 */ /* 0x000f68000c1e1b00 */
[----:B------:R-:W5:Y:S04]  /*1620*/  LDG.E.64 R30, desc[UR24][R48.64+0x28] ;  /* 0x00002818301e7981 */ /* 0x000f68000c1e1b00 */
[----:B------:R-:W5:Y:S01]  /*1630*/  LDG.E.64 R34, desc[UR24][R48.64+0x30] ;  /* 0x0000301830227981 */ /* 0x000f62000c1e1b00 */
[----:B----4-:R-:W-:-:S03]  /*1640*/  IMAD.WIDE R50, R27, 0x38, R22 ;  /* 0x000000381b327825 */ /* 0x010fc600078e0216 */
[----:B------:R-:W4:Y:S04]  /*1650*/  LDG.E.64 R26, desc[UR24][R48.64+0x18] ;  /* 0x00001818301a7981 */ /* 0x000f28000c1e1b00 */
[----:B------:R-:W4:Y:S04]  /*1660*/  LDG.E.64 R32, desc[UR24][R50.64] ;  /* 0x0000001832207981 */ /* 0x000f28000c1e1b00 */
[----:B--2---:R0:W-:Y:S04]  /*1670*/  STG.E.64 desc[UR24][R50.64], R46 ;  /* 0x0000002e32007986 */ /* 0x0041e8000c101b18 */
[----:B------:R-:W2:Y:S04]  /*1680*/  LDG.E.64 R38, desc[UR24][R50.64+0x18] ;  /* 0x0000181832267981 */ /* 0x000ea8000c1e1b00 */
[----:B------:R-:W2:Y:S04]  /*1690*/  LDG.E.64 R40, desc[UR24][R50.64+0x20] ;  /* 0x0000201832287981 */ /* 0x000ea8000c1e1b00 */
[----:B------:R-:W2:Y:S04]  /*16a0*/  LDG.E.64 R42, desc[UR24][R50.64+0x28] ;  /* 0x00002818322a7981 */ /* 0x000ea8000c1e1b00 */
[----:B0-----:R-:W2:Y:S04]  /*16b0*/  LDG.E.64 R46, desc[UR24][R50.64+0x8] ;  /* 0x00000818322e7981 */ /* 0x001ea8000c1e1b00 */
[----:B---3--:R0:W-:Y:S04]  /*16c0*/  STG.E.64 desc[UR24][R50.64+0x8], R36 ;  /* 0x0000082432007986 */ /* 0x0081e8000c101b18 */
[----:B------:R-:W3:Y:S04]  /*16d0*/  LDG.E.64 R44, desc[UR24][R50.64+0x30] ;  /* 0x00003018322c7981 */ /* 0x000ee8000c1e1b00 */
[----:B0-----:R-:W3:Y:S04]  /*16e0*/  LDG.E.64 R36, desc[UR24][R50.64+0x10] ;  /* 0x0000101832247981 */ /* 0x001ee8000c1e1b00 */
[----:B-----5:R0:W-:Y:S04]  /*16f0*/  STG.E.64 desc[UR24][R50.64+0x10], R24 ;  /* 0x0000101832007986 */ /* 0x0201e8000c101b18 */
[----:B------:R-:W-:Y:S04]  /*1700*/  STG.E.64 desc[UR24][R50.64+0x20], R28 ;  /* 0x0000201c32007986 */ /* 0x000fe8000c101b18 */
[----:B------:R-:W-:Y:S04]  /*1710*/  STG.E.64 desc[UR24][R50.64+0x28], R30 ;  /* 0x0000281e32007986 */ /* 0x000fe8000c101b18 */
[----:B------:R-:W-:Y:S04]  /*1720*/  STG.E.64 desc[UR24][R50.64+0x30], R34 ;  /* 0x0000302232007986 */ /* 0x000fe8000c101b18 */
[----:B----4-:R1:W-:Y:S04]  /*1730*/  STG.E.64 desc[UR24][R50.64+0x18], R26 ;  /* 0x0000181a32007986 */ /* 0x0103e8000c101b18 */
[----:B------:R-:W-:Y:S04]  /*1740*/  STG.E.64 desc[UR24][R48.64], R32 ;  /* 0x0000002030007986 */ /* 0x000fe8000c101b18 */
[----:B--2---:R-:W-:Y:S04]  /*1750*/  STG.E.64 desc[UR24][R48.64+0x18], R38 ;  /* 0x0000182630007986 */ /* 0x004fe8000c101b18 */
[----:B------:R-:W-:Y:S04]  /*1760*/  STG.E.64 desc[UR24][R48.64+0x20], R40 ;  /* 0x0000202830007986 */ /* 0x000fe8000c101b18 */
[----:B------:R-:W-:Y:S04]  /*1770*/  STG.E.64 desc[UR24][R48.64+0x28], R42 ;  /* 0x0000282a30007986 */ /* 0x000fe8000c101b18 */
[----:B------:R2:W-:Y:S04]  /*1780*/  STG.E.64 desc[UR24][R48.64+0x8], R46 ;  /* 0x0000082e30007986 */ /* 0x0005e8000c101b18 */
[----:B---3--:R-:W-:Y:S04]  /*1790*/  STG.E.64 desc[UR24][R48.64+0x30], R44 ;  /* 0x0000302c30007986 */ /* 0x008fe8000c101b18 */
        /* <DEDUP_REMOVED lines=8> */
[----:B------:R-:W5:Y:S04]  /*1820*/  LDG.E.64 R26, desc[UR24][R24.64+0x10] ;  /* 0x00001018181a7981 */ /* 0x000f68000c1e1b00 */
[----:B------:R-:W2:Y:S04]  /*1830*/  LDG.E.64 R50, desc[UR24][R24.64] ;  /* 0x0000001818327981 */ /* 0x000ea8000c1e1b00 */
[----:B------:R-:W5:Y:S04]  /*1840*/  LDG.E.64 R30, desc[UR24][R24.64+0x18] ;  /* 0x00001818181e7981 */ /* 0x000f68000c1e1b00 */
[----:B------:R-:W5:Y:S04]  /*1850*/  LDG.E.64 R32, desc[UR24][R24.64+0x20] ;  /* 0x0000201818207981 */ /* 0x000f68000c1e1b00 */
[----:B------:R-:W5:Y:S04]  /*1860*/  LDG.E.64 R34, desc[UR24][R24.64+0x28] ;  /* 0x0000281818227981 */ /* 0x000f68000c1e1b00 */
[----:B---3--:R-:W3:Y:S01]  /*1870*/  LDG.E.64 R36, desc[UR24][R24.64+0x30] ;  /* 0x0000301818247981 */ /* 0x008ee2000c1e1b00 */
[----:B----4-:R-:W-:-:S05]  /*1880*/  IMAD.WIDE R28, R29, 0x38, R22 ;  /* 0x000000381d1c7825 */ /* 0x010fca00078e0216 */
[----:B------:R-:W4:Y:S04]  /*1890*/  LDG.E.64 R38, desc[UR24][R28.64] ;  /* 0x000000181c267981 */ /* 0x000f28000c1e1b00 */
[----:B------:R-:W4:Y:S04]  /*18a0*/  LDG.E.64 R40, desc[UR24][R28.64+0x8] ;  /* 0x000008181c287981 */ /* 0x000f28000c1e1b00 */
[----:B--2---:R-:W-:Y:S04]  /*18b0*/  STG.E.64 desc[UR24][R28.64], R50 ;  /* 0x000000321c007986 */ /* 0x004fe8000c101b18 */
[----:B------:R0:W-:Y:S04]  /*18c0*/  STG.E.64 desc[UR24][R28.64+0x8], R46 ;  /* 0x0000082e1c007986 */ /* 0x0001e8000c101b18 */
[----:B------:R-:W2:Y:S04]  /*18d0*/  LDG.E.64 R42, desc[UR24][R28.64+0x10] ;  /* 0x000010181c2a7981 */ /* 0x000ea8000c1e1b00 */
[----:B------:R-:W2:Y:S04]  /*18e0*/  LDG.E.64 R44, desc[UR24][R28.64+0x18] ;  /* 0x000018181c2c7981 */ /* 0x000ea8000c1e1b00 */
[----:B------:R-:W2:Y:S04]  /*18f0*/  LDG.E.64 R48, desc[UR24][R28.64+0x28] ;  /* 0x000028181c307981 */ /* 0x000ea8000c1e1b00 */
[----:B0-----:R-:W2:Y:S04]  /*1900*/  LDG.E.64 R46, desc[UR24][R28.64+0x20] ;  /* 0x000020181c2e7981 */ /* 0x001ea8000c1e1b00 */
[----:B------:R-:W2:Y:S04]  /*1910*/  LDG.E.64 R50, desc[UR24][R28.64+0x30] ;  /* 0x000030181c327981 */ /* 0x000ea8000c1e1b00 */
[----:B-----5:R0:W-:Y:S04]  /*1920*/  STG.E.64 desc[UR24][R28.64+0x10], R26 ;  /* 0x0000101a1c007986 */ /* 0x0201e8000c101b18 */
[----:B------:R1:W-:Y:S04]  /*1930*/  STG.E.64 desc[UR24][R28.64+0x18], R30 ;  /* 0x0000181e1c007986 */ /* 0x0003e8000c101b18 */
[----:B------:R-:W-:Y:S04]  /*1940*/  STG.E.64 desc[UR24][R28.64+0x20], R32 ;  /* 0x000020201c007986 */ /* 0x000fe8000c101b18 */
[----:B------:R-:W-:Y:S04]  /*1950*/  STG.E.64 desc[UR24][R28.64+0x28], R34 ;  /* 0x000028221c007986 */ /* 0x000fe8000c101b18 */
[----:B---3--:R-:W-:Y:S04]  /*1960*/  STG.E.64 desc[UR24][R28.64+0x30], R36 ;  /* 0x000030241c007986 */ /* 0x008fe8000c101b18 */
[----:B----4-:R-:W-:Y:S04]  /*1970*/  STG.E.64 desc[UR24][R24.64], R38 ;  /* 0x0000002618007986 */ /* 0x010fe8000c101b18 */
[----:B------:R3:W-:Y:S04]  /*1980*/  STG.E.64 desc[UR24][R24.64+0x8], R40 ;  /* 0x0000082818007986 */ /* 0x0007e8000c101b18 */
[----:B--2---:R2:W-:Y:S04]  /*1990*/  STG.E.64 desc[UR24][R24.64+0x10], R42 ;  /* 0x0000102a18007986 */ /* 0x0045e8000c101b18 */
[----:B------:R4:W-:Y:S04]  /*19a0*/  STG.E.64 desc[UR24][R24.64+0x18], R44 ;  /* 0x0000182c18007986 */ /* 0x0009e8000c101b18 */
[----:B------:R-:W-:Y:S04]  /*19b0*/  STG.E.64 desc[UR24][R24.64+0x28], R48 ;  /* 0x0000283018007986 */ /* 0x000fe8000c101b18 */
[----:B------:R-:W-:Y:S04]  /*19c0*/  STG.E.64 desc[UR24][R24.64+0x20], R46 ;  /* 0x0000202e18007986 */ /* 0x000fe8000c101b18 */
[----:B------:R5:W-:Y:S04]  /*19d0*/  STG.E.64 desc[UR24][R24.64+0x30], R50 ;  /* 0x0000303218007986 */ /* 0x000be8000c101b18 */
[----:B0-----:R-:W1:Y:S04]  /*19e0*/  LDG.E R26, desc[UR24][R16.64] ;  /* 0x00000018101a7981 */ /* 0x001e68000c1e1900 */
[----:B------:R-:W3:Y:S01]  /*19f0*/  LDG.E R21, desc[UR24][R20.64+-0xc] ;  /* 0xfffff41814157981 */ /* 0x000ee2000c1e1900 */
[----:B-1----:R-:W-:-:S05]  /*1a00*/  IADD3 R31, PT, PT, R53, -0x3, R26 ;  /* 0xfffffffd351f7810 */ /* 0x002fca0007ffe01a */
[----:B------:R-:W-:-:S06]  /*1a10*/  IMAD.WIDE R30, R31, 0x4, R18 ;  /* 0x000000041f1e7825 */ /* 0x000fcc00078e0212 */
[----:B------:R-:W5:Y:S01]  /*1a20*/  LDG.E R31, desc[UR24][R30.64] ;  /* 0x000000181e1f7981 */ /* 0x000f62000c1e1900 */
[----:B---3--:R-:W-:-:S05]  /*1a30*/  IMAD.WIDE R40, R21, 0x38, R22 ;  /* 0x0000003815287825 */ /* 0x008fca00078e0216 */
[----:B--2---:R-:W2:Y:S04]  /*1a40*/  LDG.E.64 R42, desc[UR24][R40.64+0x8] ;  /* 0x00000818282a7981 */ /* 0x004ea8000c1e1b00 */
[----:B----4-:R-:W3:Y:S04]  /*1a50*/  LDG.E.64 R44, desc[UR24][R40.64] ;  /* 0x00000018282c7981 */ /* 0x010ee8000c1e1b00 */
[----:B------:R-:W4:Y:S04]  /*1a60*/  LDG.E.64 R18, desc[UR24][R40.64+0x10] ;  /* 0x0000101828127981 */ /* 0x000f28000c1e1b00 */
[----:B-----5:R-:W5:Y:S04]  /*1a70*/  LDG.E.64 R24, desc[UR24][R40.64+0x20] ;  /* 0x0000201828187981 */ /* 0x020f68000c1e1b00 */
[----:B------:R-:W5:Y:S04]  /*1a80*/  LDG.E.64 R26, desc[UR24][R40.64+0x28] ;  /* 0x00002818281a7981 */ /* 0x000f68000c1e1b00 */
[----:B------:R-:W5:Y:S01]  /*1a90*/  LDG.E.64 R20, desc[UR24][R40.64+0x30] ;  /* 0x0000301828147981 */ /* 0x000f62000c1e1b00 */
[----:B------:R-:W-:-:S03]  /*1aa0*/  IMAD.WIDE R48, R31, 0x38, R22 ;  /* 0x000000381f307825 */ /* 0x000fc600078e0216 */
[----:B------:R-:W5:Y:S04]  /*1ab0*/  LDG.E.64 R22, desc[UR24][R40.64+0x18] ;  /* 0x0000181828167981 */ /* 0x000f68000c1e1b00 */
[----:B------:R-:W5:Y:S04]  /*1ac0*/  LDG.E.64 R28, desc[UR24][R48.64] ;  /* 0x00000018301c7981 */ /* 0x000f68000c1e1b00 */
[----:B------:R-:W5:Y:S04]  /*1ad0*/  LDG.E.64 R30, desc[UR24][R48.64+0x8] ;  /* 0x00000818301e7981 */ /* 0x000f68000c1e1b00 */
[----:B------:R-:W5:Y:S04]  /*1ae0*/  LDG.E.64 R32, desc[UR24][R48.64+0x10] ;  /* 0x0000101830207981 */ /* 0x000f68000c1e1b00 */
[----:B------:R-:W5:Y:S04]  /*1af0*/  LDG.E.64 R34, desc[UR24][R48.64+0x18] ;  /* 0x0000181830227981 */ /* 0x000f68000c1e1b00 */
[----:B------:R-:W5:Y:S04]  /*1b00*/  LDG.E.64 R36, desc[UR24][R48.64+0x20] ;  /* 0x0000201830247981 */ /* 0x000f68000c1e1b00 */
[----:B------:R-:W5:Y:S04]  /*1b10*/  LDG.E.64 R38, desc[UR24][R48.64+0x28] ;  /* 0x0000281830267981 */ /* 0x000f68000c1e1b00 */
[----:B------:R-:W5:Y:S04]  /*1b20*/  LDG.E.64 R46, desc[UR24][R48.64+0x30] ;  /* 0x00003018302e7981 */ /* 0x000f68000c1e1b00 */
[----:B---3--:R-:W-:Y:S04]  /*1b30*/  STG.E.64 desc[UR24][R48.64], R44 ;  /* 0x0000002c30007986 */ /* 0x008fe8000c101b18 */
[----:B--2---:R-:W-:Y:S04]  /*1b40*/  STG.E.64 desc[UR24][R48.64+0x8], R42 ;  /* 0x0000082a30007986 */ /* 0x004fe8000c101b18 */
[----:B----4-:R0:W-:Y:S04]  /*1b50*/  STG.E.64 desc[UR24][R48.64+0x10], R18 ;  /* 0x0000101230007986 */ /* 0x0101e8000c101b18 */
[----:B-----5:R1:W-:Y:S04]  /*1b60*/  STG.E.64 desc[UR24][R48.64+0x20], R24 ;  /* 0x0000201830007986 */ /* 0x0203e8000c101b18 */
[----:B------:R1:W-:Y:S04]  /*1b70*/  STG.E.64 desc[UR24][R48.64+0x28], R26 ;  /* 0x0000281a30007986 */ /* 0x0003e8000c101b18 */
[----:B------:R1:W-:Y:S01]  /*1b80*/  STG.E.64 desc[UR24][R48.64+0x30], R20 ;  /* 0x0000301430007986 */ /* 0x0003e2000c101b18 */
[----:B0-----:R-:W-:-:S05]  /*1b90*/  VIADD R19, R3, 0x4 ;  /* 0x0000000403137836 */ /* 0x001fca0000000000 */
[----:B------:R-:W-:Y:S02]  /*1ba0*/  ISETP.NE.AND P0, PT, R19, R52, PT ;  /* 0x000000341300720c */ /* 0x000fe40003f05270 */
[----:B------:R-:W-:Y:S01]  /*1bb0*/  IADD3 R53, PT, PT, -R3, -0x4, RZ ;  /* 0xfffffffc03357810 */ /* 0x000fe20007ffe1ff */
[----:B------:R-:W-:Y:S01]  /*1bc0*/  IMAD.MOV.U32 R3, RZ, RZ, R19 ;  /* 0x000000ffff037224 */ /* 0x000fe200078e0013 */
[----:B------:R1:W-:Y:S04]  /*1bd0*/  STG.E.64 desc[UR24][R48.64+0x18], R22 ;  /* 0x0000181630007986 */ /* 0x0003e8000c101b18 */
[----:B------:R1:W-:Y:S04]  /*1be0*/  STG.E.64 desc[UR24][R40.64], R28 ;  /* 0x0000001c28007986 */ /* 0x0003e8000c101b18 */
[----:B------:R1:W-:Y:S04]  /*1bf0*/  STG.E.64 desc[UR24][R40.64+0x8], R30 ;  /* 0x0000081e28007986 */ /* 0x0003e8000c101b18 */
[----:B------:R1:W-:Y:S04]  /*1c00*/  STG.E.64 desc[UR24][R40.64+0x10], R32 ;  /* 0x0000102028007986 */ /* 0x0003e8000c101b18 */
[----:B------:R1:W-:Y:S04]  /*1c10*/  STG.E.64 desc[UR24][R40.64+0x18], R34 ;  /* 0x0000182228007986 */ /* 0x0003e8000c101b18 */
[----:B------:R1:W-:Y:S04]  /*1c20*/  STG.E.64 desc[UR24][R40.64+0x20], R36 ;  /* 0x0000202428007986 */ /* 0x0003e8000c101b18 */
[----:B------:R1:W-:Y:S04]  /*1c30*/  STG.E.64 desc[UR24][R40.64+0x28], R38 ;  /* 0x0000282628007986 */ /* 0x0003e8000c101b18 */
[----:B------:R1:W-:Y:S01]  /*1c40*/  STG.E.64 desc[UR24][R40.64+0x30], R46 ;  /* 0x0000302e28007986 */ /* 0x0003e2000c101b18 */
[----:B------:R-:W-:Y:S05]  /*1c50*/  @P0 BRA `(.L_x_20) ;  /* 0xfffffff400a80947 */ /* 0x000fea000383ffff */
.L_x_19:
[----:B------:R-:W-:Y:S05]  /*1c60*/  BSYNC.RECONVERGENT B2 ;  /* 0x0000000000027941 */ /* 0x000fea0003800200 */
.L_x_18:
[----:B------:R-:W-:Y:S05]  /*1c70*/  @!P1 BRA `(.L_x_17) ;  /* 0x0000000000bc9947 */ /* 0x000fea0003800000 */
[----:B------:R-:W-:-:S07]  /*1c80*/  IADD3 R2, PT, PT, -R2, RZ, RZ ;  /* 0x000000ff02027210 */ /* 0x000fce0007ffe1ff */
.L_x_21:
[----:B------:R-:W2:Y:S01]  /*1c90*/  LDG.E R3, desc[UR24][R16.64] ;  /* 0x0000001810037981 */ /* 0x000ea2000c1e1900 */
[----:B01----:R-:W0:Y:S01]  /*1ca0*/  LDC.64 R20, c[0x0][0x388] ;  /* 0x0000e200ff147b82 */ /* 0x003e220000000a00 */
[----:B------:R-:W-:-:S04]  /*1cb0*/  IMAD R18, R0, 0x89, R53 ;  /* 0x0000008900127824 */ /* 0x000fc800078e0235 */
[----:B------:R-:W-:-:S03]  /*1cc0*/  VIADD R25, R18, 0x88 ;  /* 0x0000008812197836 */ /* 0x000fc60000000000 */
[----:B------:R-:W1:Y:S01]  /*1cd0*/  LDC.64 R22, c[0x0][0x398] ;  /* 0x0000e600ff167b82 */ /* 0x000e620000000a00 */
[----:B0-----:R-:W-:-:S05]  /*1ce0*/  IMAD.WIDE R24, R25, 0x4, R20 ;  /* 0x0000000419187825 */ /* 0x001fca00078e0214 */
[----:B------:R-:W1:Y:S01]  /*1cf0*/  LDG.E R19, desc[UR24][R24.64] ;  /* 0x0000001818137981 */ /* 0x000e62000c1e1900 */
[----:B--2---:R-:W-:-:S04]  /*1d00*/  IMAD.IADD R3, R18, 0x1, R3 ;  /* 0x0000000112037824 */ /* 0x004fc800078e0203 */
        /* <DEDUP_REMOVED lines=15> */
[----:B------:R-:W2:Y:S04]  /*1e00*/  LDG.E.64 R28, desc[UR24][R22.64+0x20] ;  /* 0x00002018161c7981 */ /* 0x000ea8000c1e1b00 */
[----:B------:R-:W2:Y:S04]  /*1e10*/  LDG.E.64 R30, desc[UR24][R22.64+0x28] ;  /* 0x00002818161e7981 */ /* 0x000ea8000c1e1b00 */
[----:B------:R-:W2:Y:S01]  /*1e20*/  LDG.E.64 R32, desc[UR24][R22.64+0x30] ;  /* 0x0000301816207981 */ /* 0x000ea2000c1e1b00 */
[----:B------:R-:W-:-:S03]  /*1e30*/  IADD3 R2, PT, PT, R2, 0x1, RZ ;  /* 0x0000000102027810 */ /* 0x000fc60007ffe0ff */
[----:B---3--:R0:W-:Y:S04]  /*1e40*/  STG.E.64 desc[UR24][R22.64], R48 ;  /* 0x0000003016007986 */ /* 0x0081e8000c101b18 */
[----:B----4-:R0:W-:Y:S04]  /*1e50*/  STG.E.64 desc[UR24][R22.64+0x8], R34 ;  /* 0x0000082216007986 */ /* 0x0101e8000c101b18 */
[----:B-----5:R0:W-:Y:S04]  /*1e60*/  STG.E.64 desc[UR24][R22.64+0x10], R36 ;  /* 0x0000102416007986 */ /* 0x0201e8000c101b18 */
[----:B------:R0:W-:Y:S04]  /*1e70*/  STG.E.64 desc[UR24][R22.64+0x18], R38 ;  /* 0x0000182616007986 */ /* 0x0001e8000c101b18 */
[----:B------:R0:W-:Y:S04]  /*1e80*/  STG.E.64 desc[UR24][R22.64+0x20], R40 ;  /* 0x0000202816007986 */ /* 0x0001e8000c101b18 */
[----:B------:R0:W-:Y:S04]  /*1e90*/  STG.E.64 desc[UR24][R22.64+0x28], R42 ;  /* 0x0000282a16007986 */ /* 0x0001e8000c101b18 */
[----:B------:R0:W-:Y:S01]  /*1ea0*/  STG.E.64 desc[UR24][R22.64+0x30], R44 ;  /* 0x0000302c16007986 */ /* 0x0001e2000c101b18 */
[----:B------:R-:W-:Y:S01]  /*1eb0*/  ISETP.NE.AND P0, PT, R2, RZ, PT ;  /* 0x000000ff0200720c */ /* 0x000fe20003f05270 */
[----:B------:R-:W-:Y:S01]  /*1ec0*/  VIADD R3, R52, 0x1 ;  /* 0x0000000134037836 */ /* 0x000fe20000000000 */
[----:B------:R-:W-:-:S03]  /*1ed0*/  LOP3.LUT R53, RZ, R52, RZ, 0x33, !PT ;  /* 0x00000034ff357212 */ /* 0x000fc600078e33ff */
[----:B------:R-:W-:Y:S01]  /*1ee0*/  IMAD.MOV.U32 R52, RZ, RZ, R3 ;  /* 0x000000ffff347224 */ /* 0x000fe200078e0003 */
[----:B--2---:R0:W-:Y:S04]  /*1ef0*/  STG.E.64 desc[UR24][R18.64], R46 ;  /* 0x0000002e12007986 */ /* 0x0041e8000c101b18 */
[----:B------:R0:W-:Y:S04]  /*1f00*/  STG.E.64 desc[UR24][R18.64+0x8], R20 ;  /* 0x0000081412007986 */ /* 0x0001e8000c101b18 */
[----:B------:R0:W-:Y:S04]  /*1f10*/  STG.E.64 desc[UR24][R18.64+0x10], R24 ;  /* 0x0000101812007986 */ /* 0x0001e8000c101b18 */
[----:B------:R0:W-:Y:S04]  /*1f20*/  STG.E.64 desc[UR24][R18.64+0x18], R26 ;  /* 0x0000181a12007986 */ /* 0x0001e8000c101b18 */
[----:B------:R0:W-:Y:S04]  /*1f30*/  STG.E.64 desc[UR24][R18.64+0x20], R28 ;  /* 0x0000201c12007986 */ /* 0x0001e8000c101b18 */
[----:B------:R0:W-:Y:S04]  /*1f40*/  STG.E.64 desc[UR24][R18.64+0x28], R30 ;  /* 0x0000281e12007986 */ /* 0x0001e8000c101b18 */
[----:B------:R0:W-:Y:S01]  /*1f50*/  STG.E.64 desc[UR24][R18.64+0x30], R32 ;  /* 0x0000302012007986 */ /* 0x0001e2000c101b18 */
[----:B------:R-:W-:Y:S05]  /*1f60*/  @P0 BRA `(.L_x_21) ;  /* 0xfffffffc00480947 */ /* 0x000fea000383ffff */
.L_x_17:
[----:B------:R-:W-:Y:S05]  /*1f70*/  BSYNC.RECONVERGENT B0 ;  /* 0x0000000000007941 */ /* 0x000fea0003800200 */
.L_x_16:
[----:B01----:R-:W2:Y:S04]  /*1f80*/  LDG.E R20, desc[UR24][R6.64] ;  /* 0x0000001806147981 */ /* 0x003ea8000c1e1900 */
[----:B------:R-:W2:Y:S02]  /*1f90*/  LDG.E R3, desc[UR24][R4.64] ;  /* 0x0000001804037981 */ /* 0x000ea4000c1e1900 */
[----:B--2---:R-:W-:-:S13]  /*1fa0*/  ISETP.GE.AND P0, PT, R20, R3, PT ;  /* 0x000000031400720c */ /* 0x004fda0003f06270 */
[----:B------:R-:W-:Y:S05]  /*1fb0*/  @P0 BRA `(.L_x_6) ;  /* 0x0000000000c00947 */ /* 0x000fea0003800000 */
[----:B------:R-:W0:Y:S01]  /*1fc0*/  LDC.64 R2, c[0x0][0x398] ;  /* 0x0000e600ff027b82 */ /* 0x000e220000000a00 */
[----:B------:R-:W-:-:S07]  /*1fd0*/  MOV R23, R20 ;  /* 0x0000001400177202 */ /* 0x000fce0000000f00 */
[----:B------:R-:W1:Y:S08]  /*1fe0*/  LDC.64 R16, c[0x0][0x380] ;  /* 0x0000e000ff107b82 */ /* 0x000e700000000a00 */
[----:B------:R-:W2:Y:S02]  /*1ff0*/  LDC.64 R18, c[0x0][0x388] ;  /* 0x0000e200ff127b82 */ /* 0x000ea40000000a00 */
.L_x_25:
[----:B0-----:R-:W-:-:S06]  /*2000*/  IMAD.WIDE R20, R23, 0x38, R2 ;  /* 0x0000003817147825 */ /* 0x001fcc00078e0202 */
[----:B------:R-:W3:Y:S01]  /*2010*/  LDG.E R21, desc[UR24][R20.64] ;  /* 0x0000001814157981 */ /* 0x000ee2000c1e1900 */
[----:B------:R-:W-:Y:S01]  /*2020*/  BSSY.RECONVERGENT B0, `(.L_x_22) ;  /* 0x0000025000007945 */ /* 0x000fe20003800200 */
[----:B---3--:R-:W-:-:S05]  /*2030*/  VIADD R22, R21, 0x1 ;  /* 0x0000000115167836 */ /* 0x008fca0000000000 */
[----:B------:R-:W-:-:S13]  /*2040*/  ISETP.GE.U32.AND P0, PT, R22, 0x2, PT ;  /* 0x000000021600780c */ /* 0x000fda0003f06070 */
[----:B------:R-:W-:Y:S05]  /*2050*/  @!P0 BRA `(.L_x_23) ;  /* 0x00000000006c8947 */ /* 0x000fea0003800000 */
[----:B------:R-:W-:-:S05]  /*2060*/  IMAD.MOV.U32 R20, RZ, RZ, -0x1 ;  /* 0xffffffffff147424 */ /* 0x000fca00078e00ff */
[----:B------:R-:W-:-:S04]  /*2070*/  VIADDMNMX.U32 R20, R21, R20, 0x2, PT ;  /* 0x0000000215147446 */ /* 0x000fc80003800014 */
[----:B------:R-:W-:-:S04]  /*2080*/  SHF.L.U32 R22, R20, 0x2, RZ ;  /* 0x0000000214167819 */ /* 0x000fc800000006ff */
[----:B------:R-:W0:Y:S02]  /*2090*/  LDC R20, c[0x2][R22] ;  /* 0x0080000016147b82 */ /* 0x000e240000000800 */
[----:B0-----:R-:W-:-:S04]  /*20a0*/  SHF.R.S32.HI R21, RZ, 0x1f, R20 ;  /* 0x0000001fff157819 */ /* 0x001fc80000011414 */
.L_x_116:
[----:B------:R-:W-:Y:S05]  /*20b0*/  BRX R20 -0x20c0                                     (*"BRANCH_TARGETS .L_x_117,.L_x_118,.L_x_119"*) ;  /* 0xffffffdc14d07949 */ /* 0x000fea000383ffff */
.L_x_118:
[----:B------:R-:W3:Y:S02]  /*20c0*/  LDG.E R21, desc[UR24][R10.64] ;  /* 0x000000180a157981 */ /* 0x000ee4000c1e1900 */
[----:B---3--:R-:W-:Y:S02]  /*20d0*/  IMAD R27, R0, 0x89, R21 ;  /* 0x00000089001b7824 */ /* 0x008fe400078e0215 */
[----:B------:R-:W-:Y:S02]  /*20e0*/  VIADD R25, R21, 0xffffffff ;  /* 0xffffffff15197836 */ /* 0x000fe40000000000 */
[----:B--2---:R-:W-:-:S03]  /*20f0*/  IMAD.WIDE R20, R27, 0x4, R18 ;  /* 0x000000041b147825 */ /* 0x004fc600078e0212 */
[----:B------:R4:W-:Y:S04]  /*2100*/  STG.E desc[UR24][R10.64], R25 ;  /* 0x000000190a007986 */ /* 0x0009e8000c101918 */
[----:B------:R4:W-:Y:S01]  /*2110*/  STG.E desc[UR24][R20.64], R23 ;  /* 0x0000001714007986 */ /* 0x0009e2000c101918 */
[----:B------:R-:W-:Y:S05]  /*2120*/  BRA `(.L_x_24) ;  /* 0x0000000000507947 */ /* 0x000fea0003800000 */
.L_x_117:
[----:B------:R-:W3:Y:S02]  /*2130*/  LDG.E R21, desc[UR24][R12.64] ;  /* 0x000000180c157981 */ /* 0x000ee4000c1e1900 */
[----:B---3--:R-:W-:Y:S02]  /*2140*/  IMAD R27, R0, 0x89, R21 ;  /* 0x00000089001b7824 */ /* 0x008fe400078e0215 */
[----:B------:R-:W-:Y:S02]  /*2150*/  VIADD R25, R21, 0x1 ;  /* 0x0000000115197836 */ /* 0x000fe40000000000 */
[----:B-1----:R-:W-:-:S03]  /*2160*/  IMAD.WIDE R20, R27, 0x4, R16 ;  /* 0x000000041b147825 */ /* 0x002fc600078e0210 */
[----:B------:R0:W-:Y:S04]  /*2170*/  STG.E desc[UR24][R12.64], R25 ;  /* 0x000000190c007986 */ /* 0x0001e8000c101918 */
[----:B------:R0:W-:Y:S01]  /*2180*/  STG.E desc[UR24][R20.64], R23 ;  /* 0x0000001714007986 */ /* 0x0001e2000c101918 */
[----:B------:R-:W-:Y:S05]  /*2190*/  BRA `(.L_x_24) ;  /* 0x0000000000347947 */ /* 0x000fea0003800000 */
.L_x_119:
[----:B------:R-:W3:Y:S02]  /*21a0*/  LDG.E R21, desc[UR24][R8.64] ;  /* 0x0000001808157981 */ /* 0x000ee4000c1e1900 */
[----:B---3--:R-:W-:Y:S01]  /*21b0*/  IMAD R27, R0, 0x89, R21 ;  /* 0x00000089001b7824 */ /* 0x008fe200078e0215 */
[----:B------:R-:W-:-:S03]  /*21c0*/  IADD3 R25, PT, PT, R21, 0x1, RZ ;  /* 0x0000000115197810 */ /* 0x000fc60007ffe0ff */
[----:B--2---:R-:W-:Y:S02]  /*21d0*/  IMAD.WIDE R20, R27, 0x4, R18 ;  /* 0x000000041b147825 */ /* 0x004fe400078e0212 */
[----:B------:R3:W-:Y:S04]  /*21e0*/  STG.E desc[UR24][R8.64], R25 ;  /* 0x0000001908007986 */ /* 0x0007e8000c101918 */
[----:B------:R3:W-:Y:S01]  /*21f0*/  STG.E desc[UR24][R20.64], R23 ;  /* 0x0000001714007986 */ /* 0x0007e2000c101918 */
[----:B------:R-:W-:Y:S05]  /*2200*/  BRA `(.L_x_24) ;  /* 0x0000000000187947 */ /* 0x000fea0003800000 */
.L_x_23:
[----:B------:R-:W3:Y:S02]  /*2210*/  LDG.E R21, desc[UR24][R14.64] ;  /* 0x000000180e157981 */ /* 0x000ee4000c1e1900 */
[----:B---3--:R-:W-:Y:S02]  /*2220*/  IMAD R27, R0, 0x89, R21 ;  /* 0x00000089001b7824 */ /* 0x008fe400078e0215 */
[----:B------:R-:W-:Y:S02]  /*2230*/  VIADD R25, R21, 0xffffffff ;  /* 0xffffffff15197836 */ /* 0x000fe40000000000 */
[----:B-1----:R-:W-:-:S03]  /*2240*/  IMAD.WIDE R20, R27, 0x4, R16 ;  /* 0x000000041b147825 */ /* 0x002fc600078e0210 */
[----:B------:R0:W-:Y:S04]  /*2250*/  STG.E desc[UR24][R14.64], R25 ;  /* 0x000000190e007986 */ /* 0x0001e8000c101918 */
[----:B------:R0:W-:Y:S02]  /*2260*/  STG.E desc[UR24][R20.64], R23 ;  /* 0x0000001714007986 */ /* 0x0001e4000c101918 */
.L_x_24:
[----:B------:R-:W-:Y:S05]  /*2270*/  BSYNC.RECONVERGENT B0 ;  /* 0x0000000000007941 */ /* 0x000fea0003800200 */
.L_x_22:
[----:B0--34-:R-:W3:Y:S01]  /*2280*/  LDG.E R20, desc[UR24][R4.64] ;  /* 0x0000001804147981 */ /* 0x019ee2000c1e1900 */
[----:B------:R-:W-:-:S05]  /*2290*/  VIADD R23, R23, 0x1 ;  /* 0x0000000117177836 */ /* 0x000fca0000000000 */
[----:B---3--:R-:W-:-:S13]  /*22a0*/  ISETP.GE.AND P0, PT, R23, R20, PT ;  /* 0x000000141700720c */ /* 0x008fda0003f06270 */
[----:B------:R-:W-:Y:S05]  /*22b0*/  @!P0 BRA `(.L_x_25) ;  /* 0xfffffffc00508947 */ /* 0x000fea000383ffff */
.L_x_6:
[----:B------:R-:W-:Y:S05]  /*22c0*/  BSYNC.RECONVERGENT B1 ;  /* 0x0000000000017941 */ /* 0x000fea0003800200 */
.L_x_5:
[----:B------:R-:W-:Y:S01]  /*22d0*/  BAR.SYNC.DEFER_BLOCKING 0x0 ;  /* 0x0000000000007b1d */ /* 0x000fe20000010000 */
[----:B------:R-:W-:-:S05]  /*22e0*/  ISETP.GT.AND P0, PT, R0, 0x3ff, PT ;  /* 0x000003ff0000780c */ /* 0x000fca0003f04270 */
[----:B------:R-:W-:Y:S08]  /*22f0*/  BSSY.RECONVERGENT B0, `(.L_x_26) ;  /* 0x00002f7000007945 */ /* 0x000ff00003800200 */
[----:B------:R-:W-:Y:S05]  /*2300*/  @P0 BRA `(.L_x_27) ;  /* 0x0000002c00d40947 */ /* 0x000fea0003800000 */
[----:B-1----:R-:W3:Y:S01]  /*2310*/  LDG.E R2, desc[UR24][R12.64] ;  /* 0x000000180c027981 */ /* 0x002ee2000c1e1900 */
[----:B------:R-:W0:Y:S08]  /*2320*/  LDC.64 R16, c[0x0][0x450] ;  /* 0x00011400ff107b82 */ /* 0x000e300000000a00 */
[----:B--2---:R-:W1:Y:S01]  /*2330*/  LDC.64 R18, c[0x0][0x440] ;  /* 0x00011000ff127b82 */ /* 0x004e620000000a00 */
[----:B0-----:R-:W-:Y:S01]  /*2340*/  IMAD.WIDE R16, R0, 0x4, R16 ;  /* 0x0000000400107825 */ /* 0x001fe200078e0210 */
[----:B---3--:R-:W-:-:S05]  /*2350*/  IADD3 R21, PT, PT, R2, -0x1, RZ ;  /* 0xffffffff02157810 */ /* 0x008fca0007ffe0ff */
[----:B------:R0:W-:Y:S04]  /*2360*/  STG.E desc[UR24][R16.64], R21 ;  /* 0x0000001510007986 */ /* 0x0001e8000c101918 */
[----:B------:R-:W2:Y:S01]  /*2370*/  LDG.E R2, desc[UR24][R14.64] ;  /* 0x000000180e027981 */ /* 0x000ea2000c1e1900 */
[----:B-1----:R-:W-:Y:S01]  /*2380*/  IMAD.WIDE R18, R0, 0x4, R18 ;  /* 0x0000000400127825 */ /* 0x002fe200078e0212 */
        /* <DEDUP_REMOVED lines=8> */
[----:B0-----:R-:W-:Y:S05]  /*2410*/  @!P1 BRA `(.L_x_29) ;  /* 0x0000000800589947 */ /* 0x001fea0003800000 */
[----:B------:R-:W2:Y:S01]  /*2420*/  LDG.E R21, desc[UR24][R16.64] ;  /* 0x0000001810157981 */ /* 0x000ea2000c1e1900 */
[C---:B------:R-:W-:Y:S01]  /*2430*/  ISETP.GE.U32.AND P1, PT, R29.reuse, 0x8, PT ;  /* 0x000000081d00780c */ /* 0x040fe20003f26070 */
[----:B------:R-:W-:Y:S01]  /*2440*/  IMAD.MOV.U32 R23, RZ, RZ, 0x89 ;  /* 0x00000089ff177424 */ /* 0x000fe200078e00ff */
[----:B------:R-:W-:Y:S01]  /*2450*/  BSSY.RECONVERGENT B2, `(.L_x_30) ;  /* 0x0000041000027945 */ /* 0x000fe20003800200 */
[----:B------:R-:W-:Y:S01]  /*2460*/  HFMA2 R28, -RZ, RZ, 0, 0 ;  /* 0x00000000ff1c7431 */ /* 0x000fe200000001ff */
[----:B------:R-:W-:Y:S02]  /*2470*/  LOP3.LUT R30, R29, 0x7, RZ, 0xc0, !PT ;  /* 0x000000071d1e7812 */ /* 0x000fe400078ec0ff */
[----:B------:R-:W-:Y:S01]  /*2480*/  CS2R R2, SRZ ;  /* 0x0000000000027805 */ /* 0x000fe2000001ff00 */
[C---:B------:R-:W-:Y:S02]  /*2490*/  IMAD R20, R0.reuse, R23, 0x88 ;  /* 0x0000008800147424 */ /* 0x040fe400078e0217 */
[----:B--2---:R-:W-:-:S04]  /*24a0*/  IMAD R21, R0, 0x89, R21 ;  /* 0x0000008900157824 */ /* 0x004fc800078e0215 */
        /* <DEDUP_REMOVED lines=11> */
.L_x_32:
        /* <DEDUP_REMOVED lines=48> */
.L_x_31:
[----:B------:R-:W-:Y:S05]  /*2860*/  BSYNC.RECONVERGENT B2 ;  /* 0x0000000000027941 */ /* 0x000fea0003800200 */
.L_x_30:
        /* <DEDUP_REMOVED lines=24> */
[----:B------:R0:W5:Y:S02]  /*29f0*/  LDG.E R37, desc[UR24][R22.64+-0x8] ;  /* 0xfffff81816257981 */ /* 0x000164000c1e1900 */
        /* <DEDUP_REMOVED lines=15> */
.L_x_34:
[----:B------:R-:W-:Y:S05]  /*2af0*/  BSYNC.RECONVERGENT B2 ;  /* 0x0000000000027941 */ /* 0x000fea0003800200 */
.L_x_33:
        /* <DEDUP_REMOVED lines=27> */
.L_x_36:
[----:B------:R-:W-:Y:S05]  /*2cb0*/  BSYNC.RECONVERGENT B2 ;  /* 0x0000000000027941 */ /* 0x000fea0003800200 */
.L_x_35:
        /* <DEDUP_REMOVED lines=12> */
.L_x_29:
[----:B------:R-:W-:Y:S05]  /*2d80*/  BSYNC.RECONVERGENT B1 ;  /* 0x0000000000017941 */ /* 0x000fea0003800200 */
.L_x_28:
        /* <DEDUP_REMOVED lines=12> */
.L_x_41:
[----:B------:R-:W0:Y:S01]  /*2e50*/  LDC.64 R20, c[0x0][0x380] ;  /* 0x0000e000ff147b82 */ /* 0x000e220000000a00 */
[----:B------:R-:W-:Y:S01]  /*2e60*/  IMAD R53, R0, 0x89, R53 ;  /* 0x0000008900357824 */ /* 0x000fe200078e0235 */
[----:B------:R-:W2:Y:S03]  /*2e70*/  LDG.E R26, desc[UR24][R16.64] ;  /* 0x00000018101a7981 */ /* 0x000ea6000c1e1900 */
        /* <DEDUP_REMOVED lines=22> */
[----:B0-----:R-:W3:Y:S04]  /*2fe0*/  LDG.E.64 R36, desc[UR24][R48.64+0x10] ;  /* 0x0000101830247981 */ /* 0x001ee8000c1e1b00 */
[----:B-----5:R0:W-:Y:S04]  /*2ff0*/  STG.E.64 desc[UR24][R48.64+0x10], R38 ;  /* 0x0000102630007986 */ /* 0x0201e8000c101b18 */
[----:B-1----:R-:W4:Y:S04]  /*3000*/  LDG.E.64 R40, desc[UR24][R48.64+0x20] ;  /* 0x0000201830287981 */ /* 0x002f28000c1e1b00 */
[----:B0-----:R-:W5:Y:S04]  /*3010*/  LDG.E.64 R38, desc[UR24][R48.64+0x18] ;  /* 0x0000181830267981 */ /* 0x001f68000c1e1b00 */
[----:B------:R0:W-:Y:S04]  /*3020*/  STG.E.64 desc[UR24][R48.64+0x18], R26 ;  /* 0x0000181a30007986 */ /* 0x0001e8000c101b18 */
[----:B------:R1:W-:Y:S04]  /*3030*/  STG.E.64 desc[UR24][R48.64+0x20], R28 ;  /* 0x0000201c30007986 */ /* 0x0003e8000c101b18 */
[----:B------:R-:W-:Y:S04]  /*3040*/  STG.E.64 desc[UR24][R48.64+0x28], R30 ;  /* 0x0000281e30007986 */ /* 0x000fe8000c101b18 */
[----:B------:R1:W-:Y:S04]  /*3050*/  STG.E.64 desc[UR24][R48.64+0x30], R34 ;  /* 0x0000302230007986 */ /* 0x0003e8000c101b18 */
[----:B--2---:R2:W-:Y:S04]  /*3060*/  STG.E.64 desc[UR24][R50.64+0x8], R46 ;  /* 0x0000082e32007986 */ /* 0x0045e8000c101b18 */
[----:B------:R-:W-:Y:S04]  /*3070*/  STG.E.64 desc[UR24][R50.64], R32 ;  /* 0x0000002032007986 */ /* 0x000fe8000c101b18 */
[----:B------:R-:W-:Y:S04]  /*3080*/  STG.E.64 desc[UR24][R50.64+0x28], R42 ;  /* 0x0000282a32007986 */ /* 0x000fe8000c101b18 */
[----:B------:R-:W-:Y:S04]  /*3090*/  STG.E.64 desc[UR24][R50.64+0x30], R44 ;  /* 0x0000302c32007986 */ /* 0x000fe8000c101b18 */
[----:B---3--:R3:W-:Y:S04]  /*30a0*/  STG.E.64 desc[UR24][R50.64+0x10], R36 ;  /* 0x0000102432007986 */ /* 0x0087e8000c101b18 */
[----:B----4-:R-:W-:Y:S04]  /*30b0*/  STG.E.64 desc[UR24][R50.64+0x20], R40 ;  /* 0x0000202832007986 */ /* 0x010fe8000c101b18 */
[----:B-----5:R4:W-:Y:S04]  /*30c0*/  STG.E.64 desc[UR24][R50.64+0x18], R38 ;  /* 0x0000182632007986 */ /* 0x0209e8000c101b18 */
[----:B0-----:R-:W5:Y:S04]  /*30d0*/  LDG.E R26, desc[UR24][R16.64] ;  /* 0x00000018101a7981 */ /* 0x001f68000c1e1900 */
[----:B-1----:R-:W2:Y:S01]  /*30e0*/  LDG.E R29, desc[UR24][R22.64+-0x4] ;  /* 0xfffffc18161d7981 */ /* 0x002ea2000c1e1900 */
[----:B-----5:R-:W-:-:S05]  /*30f0*/  IADD3 R27, PT, PT, R53, -0x1, R26 ;  /* 0xffffffff351b7810 */ /* 0x020fca0007ffe01a */
[----:B------:R-:W-:-:S04]  /*3100*/  IMAD.WIDE R26, R27, 0x4, R20 ;  /* 0x000000041b1a7825 */ /* 0x000fc800078e0214 */
[--C-:B--2---:R-:W-:Y:S02]  /*3110*/  IMAD.WIDE R48, R29, 0x38, R24.reuse ;  /* 0x000000381d307825 */ /* 0x104fe400078e0218 */
[----:B------:R-:W2:Y:S04]  /*3120*/  LDG.E R27, desc[UR24][R26.64] ;  /* 0x000000181a1b7981 */ /* 0x000ea8000c1e1900 */
[----:B------:R-:W5:Y:S04]  /*3130*/  LDG.E.64 R46, desc[UR24][R48.64] ;  /* 0x00000018302e7981 */ /* 0x000f68000c1e1b00 */
[----:B---3--:R-:W3:Y:S04]  /*3140*/  LDG.E.64 R36, desc[UR24][R48.64+0x8] ;  /* 0x0000081830247981 */ /* 0x008ee8000c1e1b00 */
[----:B----4-:R-:W4:Y:S04]  /*3150*/  LDG.E.64 R38, desc[UR24][R48.64+0x10] ;  /* 0x0000101830267981 */ /* 0x010f28000c1e1b00 */
[----:B------:R-:W4:Y:S04]  /*3160*/  LDG.E.64 R28, desc[UR24][R48.64+0x20] ;  /* 0x00002018301c7981 */ /* 0x000f28000c1e1b00 */
[----:B------:R-:W4:Y:S04]  /*3170*/  LDG.E.64 R30, desc[UR24][R48.64+0x28] ;  /* 0x00002818301e7981 */ /* 0x000f28000c1e1b00 */
[----:B------:R-:W4:Y:S01]  /*3180*/  LDG.E.64 R34, desc[UR24][R48.64+0x30] ;  /* 0x0000301830227981 */ /* 0x000f22000c1e1b00 */
[----:B--2---:R-:W-:-:S03]  /*3190*/  IMAD.WIDE R50, R27, 0x38, R24 ;  /* 0x000000381b327825 */ /* 0x004fc600078e0218 */
[----:B------:R-:W2:Y:S04]  /*31a0*/  LDG.E.64 R26, desc[UR24][R48.64+0x18] ;  /* 0x00001818301a7981 */ /* 0x000ea8000c1e1b00 */
[----:B------:R-:W2:Y:S04]  /*31b0*/  LDG.E.64 R32, desc[UR24][R50.64] ;  /* 0x0000001832207981 */ /* 0x000ea8000c1e1b00 */
[----:B-----5:R0:W-:Y:S04]  /*31c0*/  STG.E.64 desc[UR24][R50.64], R46 ;  /* 0x0000002e32007986 */ /* 0x0201e8000c101b18 */
[----:B------:R-:W5:Y:S04]  /*31d0*/  LDG.E.64 R40, desc[UR24][R50.64+0x20] ;  /* 0x0000201832287981 */ /* 0x000f68000c1e1b00 */
[----:B------:R-:W5:Y:S04]  /*31e0*/  LDG.E.64 R42, desc[UR24][R50.64+0x28] ;  /* 0x00002818322a7981 */ /* 0x000f68000c1e1b00 */
[----:B------:R-:W5:Y:S04]  /*31f0*/  LDG.E.64 R44, desc[UR24][R50.64+0x30] ;  /* 0x00003018322c7981 */ /* 0x000f68000c1e1b00 */
[----:B0-----:R-:W5:Y:S04]  /*3200*/  LDG.E.64 R46, desc[UR24][R50.64+0x8] ;  /* 0x00000818322e7981 */ /* 0x001f68000c1e1b00 */
[----:B---3--:R0:W-:Y:S04]  /*3210*/  STG.E.64 desc[UR24][R50.64+0x8], R36 ;  /* 0x0000082432007986 */ /* 0x0081e8000c101b18 */
[----:B0-----:R-:W3:Y:S04]  /*3220*/  LDG.E.64 R36, desc[UR24][R50.64+0x10] ;  /* 0x0000101832247981 */ /* 0x001ee8000c1e1b00 */
[----:B----4-:R0:W-:Y:S04]  /*3230*/  STG.E.64 desc[UR24][R50.64+0x10], R38 ;  /* 0x0000102632007986 */ /* 0x0101e8000c101b18 */
[----:B0-----:R-:W4:Y:S04]  /*3240*/  LDG.E.64 R38, desc[UR24][R50.64+0x18] ;  /* 0x0000181832267981 */ /* 0x001f28000c1e1b00 */
[----:B------:R-:W-:Y:S04]  /*3250*/  STG.E.64 desc[UR24][R50.64+0x20], R28 ;  /* 0x0000201c32007986 */ /* 0x000fe8000c101b18 */
[----:B------:R-:W-:Y:S04]  /*3260*/  STG.E.64 desc[UR24][R50.64+0x28], R30 ;  /* 0x0000281e32007986 */ /* 0x000fe8000c101b18 */
[----:B------:R-:W-:Y:S04]  /*3270*/  STG.E.64 desc[UR24][R50.64+0x30], R34 ;  /* 0x0000302232007986 */ /* 0x000fe8000c101b18 */
[----:B--2---:R0:W-:Y:S04]  /*3280*/  STG.E.64 desc[UR24][R50.64+0x18], R26 ;  /* 0x0000181a32007986 */ /* 0x0041e8000c101b18 */
[----:B------:R-:W-:Y:S04]  /*3290*/  STG.E.64 desc[UR24][R48.64], R32 ;  /* 0x0000002030007986 */ /* 0x000fe8000c101b18 */
[----:B-----5:R1:W-:Y:S04]  /*32a0*/  STG.E.64 desc[UR24][R48.64+0x20], R40 ;  /* 0x0000202830007986 */ /* 0x0203e8000c101b18 */
[----:B------:R-:W-:Y:S04]  /*32b0*/  STG.E.64 desc[UR24][R48.64+0x28], R42 ;  /* 0x0000282a30007986 */ /* 0x000fe8000c101b18 */
[----:B------:R-:W-:Y:S04]  /*32c0*/  STG.E.64 desc[UR24][R48.64+0x30], R44 ;  /* 0x0000302c30007986 */ /* 0x000fe8000c101b18 */
[----:B------:R2:W-:Y:S04]  /*32d0*/  STG.E.64 desc[UR24][R48.64+0x8], R46 ;  /* 0x0000082e30007986 */ /* 0x0005e8000c101b18 */
[----:B---3--:R3:W-:Y:S04]  /*32e0*/  STG.E.64 desc[UR24][R48.64+0x10], R36 ;  /* 0x0000102430007986 */ /* 0x0087e8000c101b18 */
[----:B----4-:R4:W-:Y:S04]  /*32f0*/  STG.E.64 desc[UR24][R48.64+0x18], R38 ;  /* 0x0000182630007986 */ /* 0x0109e8000c101b18 */
[----:B0-----:R-:W5:Y:S04]  /*3300*/  LDG.E R26, desc[UR24][R16.64] ;  /* 0x00000018101a7981 */ /* 0x001f68000c1e1900 */
[----:B------:R-:W2:Y:S01]  /*3310*/  LDG.E R28, desc[UR24][R22.64+-0x8] ;  /* 0xfffff818161c7981 */ /* 0x000ea2000c1e1900 */
[----:B-----5:R-:W-:-:S05]  /*3320*/  IADD3 R27, PT, PT, R53, -0x2, R26 ;  /* 0xfffffffe351b7810 */ /* 0x020fca0007ffe01a */
[----:B------:R-:W-:-:S05]  /*3330*/  IMAD.WIDE R26, R27, 0x4, R20 ;  /* 0x000000041b1a7825 */ /* 0x000fca00078e0214 */
[----:B------:R2:W5:Y:S02]  /*3340*/  LDG.E R29, desc[UR24][R26.64] ;  /* 0x000000181a1d7981 */ /* 0x000564000c1e1900 */
[----:B--2---:R-:W-:-:S05]  /*3350*/  IMAD.WIDE R26, R28, 0x38, R24 ;  /* 0x000000381c1a7825 */ /* 0x004fca00078e0218 */
[----:B-1----:R-:W2:Y:S04]  /*3360*/  LDG.E.64 R40, desc[UR24][R26.64] ;  /* 0x000000181a287981 */ /* 0x002ea8000c1e1b00 */
[----:B------:R-:W2:Y:S04]  /*3370*/  LDG.E.64 R50, desc[UR24][R26.64+0x8] ;  /* 0x000008181a327981 */ /* 0x000ea8000c1e1b00 */
[----:B------:R-:W2:Y:S04]  /*3380*/  LDG.E.64 R46, desc[UR24][R26.64+0x10] ;  /* 0x000010181a2e7981 */ /* 0x000ea8000c1e1b00 */
[----:B------:R-:W2:Y:S04]  /*3390*/  LDG.E.64 R30, desc[UR24][R26.64+0x18] ;  /* 0x000018181a1e7981 */ /* 0x000ea8000c1e1b00 */
[----:B------:R-:W2:Y:S04]  /*33a0*/  LDG.E.64 R32, desc[UR24][R26.64+0x20] ;  /* 0x000020181a207981 */ /* 0x000ea8000c1e1b00 */
[----:B------:R-:W2:Y:S04]  /*33b0*/  LDG.E.64 R34, desc[UR24][R26.64+0x28] ;  /* 0x000028181a227981 */ /* 0x000ea8000c1e1b00 */
[----:B---3--:R-:W3:Y:S01]  /*33c0*/  LDG.E.64 R36, desc[UR24][R26.64+0x30] ;  /* 0x000030181a247981 */ /* 0x008ee2000c1e1b00 */
[----:B-----5:R-:W-:-:S05]  /*33d0*/  IMAD.WIDE R28, R29, 0x38, R24 ;  /* 0x000000381d1c7825 */ /* 0x020fca00078e0218 */
[----:B----4-:R-:W4:Y:S04]  /*33e0*/  LDG.E.64 R38, desc[UR24][R28.64] ;  /* 0x000000181c267981 */ /* 0x010f28000c1e1b00 */
[----:B------:R-:W5:Y:S04]  /*33f0*/  LDG.E.64 R42, desc[UR24][R28.64+0x10] ;  /* 0x000010181c2a7981 */ /* 0x000f68000c1e1b00 */
[----:B------:R-:W5:Y:S04]  /*3400*/  LDG.E.64 R44, desc[UR24][R28.64+0x18] ;  /* 0x000018181c2c7981 */ /* 0x000f68000c1e1b00 */
[----:B--2---:R0:W-:Y:S04]  /*3410*/  STG.E.64 desc[UR24][R28.64], R40 ;  /* 0x000000281c007986 */ /* 0x0041e8000c101b18 */
[----:B------:R-:W2:Y:S04]  /*3420*/  LDG.E.64 R48, desc[UR24][R28.64+0x28] ;  /* 0x000028181c307981 */ /* 0x000ea8000c1e1b00 */
[----:B------:R1:W-:Y:S04]  /*3430*/  STG.E.64 desc[UR24][R28.64+0x10], R46 ;  /* 0x0000102e1c007986 */ /* 0x0003e8000c101b18 */
[----:B0-----:R-:W2:Y:S04]  /*3440*/  LDG.E.64 R40, desc[UR24][R28.64+0x8] ;  /* 0x000008181c287981 */ /* 0x001ea8000c1e1b00 */
[----:B------:R0:W-:Y:S04]  /*3450*/  STG.E.64 desc[UR24][R28.64+0x8], R50 ;  /* 0x000008321c007986 */ /* 0x0001e8000c101b18 */
[----:B-1----:R-:W2:Y:S04]  /*3460*/  LDG.E.64 R46, desc[UR24][R28.64+0x20] ;  /* 0x000020181c2e7981 */ /* 0x002ea8000c1e1b00 */
[----:B0-----:R-:W2:Y:S04]  /*3470*/  LDG.E.64 R50, desc[UR24][R28.64+0x30] ;  /* 0x000030181c327981 */ /* 0x001ea8000c1e1b00 */
[----:B------:R0:W-:Y:S04]  /*3480*/  STG.E.64 desc[UR24][R28.64+0x18], R30 ;  /* 0x0000181e1c007986 */ /* 0x0001e8000c101b18 */
[----:B------:R1:W-:Y:S04]  /*3490*/  STG.E.64 desc[UR24][R28.64+0x20], R32 ;  /* 0x000020201c007986 */ /* 0x0003e8000c101b18 */
[----:B------:R-:W-:Y:S04]  /*34a0*/  STG.E.64 desc[UR24][R28.64+0x28], R34 ;  /* 0x000028221c007986 */ /* 0x000fe8000c101b18 */
[----:B---3--:R3:W-:Y:S04]  /*34b0*/  STG.E.64 desc[UR24][R28.64+0x30], R36 ;  /* 0x000030241c007986 */ /* 0x0087e8000c101b18 */
[----:B----4-:R-:W-:Y:S04]  /*34c0*/  STG.E.64 desc[UR24][R26.64], R38 ;  /* 0x000000261a007986 */ /* 0x010fe8000c101b18 */
[----:B-----5:R-:W-:Y:S04]  /*34d0*/  STG.E.64 desc[UR24][R26.64+0x10], R42 ;  /* 0x0000102a1a007986 */ /* 0x020fe8000c101b18 */
[----:B------:R-:W-:Y:S04]  /*34e0*/  STG.E.64 desc[UR24][R26.64+0x18], R44 ;  /* 0x0000182c1a007986 */ /* 0x000fe8000c101b18 */
[----:B--2---:R-:W-:Y:S04]  /*34f0*/  STG.E.64 desc[UR24][R26.64+0x28], R48 ;  /* 0x000028301a007986 */ /* 0x004fe8000c101b18 */
[----:B------:R-:W-:Y:S04]  /*3500*/  STG.E.64 desc[UR24][R26.64+0x8], R40 ;  /* 0x000008281a007986 */ /* 0x000fe8000c101b18 */
[----:B------:R-:W-:Y:S04]  /*3510*/  STG.E.64 desc[UR24][R26.64+0x20], R46 ;  /* 0x0000202e1a007986 */ /* 0x000fe8000c101b18 */
[----:B------:R2:W-:Y:S04]  /*3520*/  STG.E.64 desc[UR24][R26.64+0x30], R50 ;  /* 0x000030321a007986 */ /* 0x0005e8000c101b18 */
[----:B0-----:R-:W4:Y:S04]  /*3530*/  LDG.E R30, desc[UR24][R16.64] ;  /* 0x00000018101e7981 */ /* 0x001f28000c1e1900 */
[----:B------:R-:W5:Y:S01]  /*3540*/  LDG.E R23, desc[UR24][R22.64+-0xc] ;  /* 0xfffff41816177981 */ /* 0x000f62000c1e1900 */
[----:B----4-:R-:W-:-:S05]  /*3550*/  IADD3 R53, PT, PT, R53, -0x3, R30 ;  /* 0xfffffffd35357810 */ /* 0x010fca0007ffe01e */
[----:B------:R-:W-:-:S05]  /*3560*/  IMAD.WIDE R20, R53, 0x4, R20 ;  /* 0x0000000435147825 */ /* 0x000fca00078e0214 */
[----:B-1----:R5:W4:Y:S02]  /*3570*/  LDG.E R33, desc[UR24][R20.64] ;  /* 0x0000001814217981 */ /* 0x002b24000c1e1900 */
[----:B-----5:R-:W-:-:S05]  /*3580*/  IMAD.WIDE R20, R23, 0x38, R24 ;  /* 0x0000003817147825 */ /* 0x020fca00078e0218 */
[----:B---3--:R-:W3:Y:S04]  /*3590*/  LDG.E.64 R28, desc[UR24][R20.64+0x8] ;  /* 0x00000818141c7981 */ /* 0x008ee8000c1e1b00 */
[----:B------:R-:W5:Y:S04]  /*35a0*/  LDG.E.64 R30, desc[UR24][R20.64] ;  /* 0x00000018141e7981 */ /* 0x000f68000c1e1b00 */
[----:B--2---:R-:W2:Y:S04]  /*35b0*/  LDG.E.64 R26, desc[UR24][R20.64+0x18] ;  /* 0x00001818141a7981 */ /* 0x004ea8000c1e1b00 */
[----:B------:R-:W2:Y:S04]  /*35c0*/  LDG.E.64 R36, desc[UR24][R20.64+0x20] ;  /* 0x0000201814247981 */ /* 0x000ea8000c1e1b00 */
[----:B------:R-:W2:Y:S01]  /*35d0*/  LDG.E.64 R34, desc[UR24][R20.64+0x28] ;  /* 0x0000281814227981 */ /* 0x000ea2000c1e1b00 */
[----:B----4-:R-:W-:-:S03]  /*35e0*/  IMAD.WIDE R50, R33, 0x38, R24 ;  /* 0x0000003821327825 */ /* 0x010fc600078e0218 */
[----:B------:R-:W4:Y:S04]  /*35f0*/  LDG.E.64 R24, desc[UR24][R20.64+0x10] ;  /* 0x0000101814187981 */ /* 0x000f28000c1e1b00 */
        /* <DEDUP_REMOVED lines=8> */
[----:B-----5:R-:W-:Y:S04]  /*3680*/  STG.E.64 desc[UR24][R50.64], R30 ;  /* 0x0000001e32007986 */ /* 0x020fe8000c101b18 */
[----:B---3--:R-:W-:Y:S04]  /*3690*/  STG.E.64 desc[UR24][R50.64+0x8], R28 ;  /* 0x0000081c32007986 */ /* 0x008fe8000c101b18 */
[----:B--2---:R-:W-:Y:S04]  /*36a0*/  STG.E.64 desc[UR24][R50.64+0x18], R26 ;  /* 0x0000181a32007986 */ /* 0x004fe8000c101b18 */
[----:B------:R-:W-:Y:S04]  /*36b0*/  STG.E.64 desc[UR24][R50.64+0x20], R36 ;  /* 0x0000202432007986 */ /* 0x000fe8000c101b18 */
[----:B------:R-:W-:Y:S01]  /*36c0*/  STG.E.64 desc[UR24][R50.64+0x28], R34 ;  /* 0x0000282232007986 */ /* 0x000fe2000c101b18 */
[----:B------:R-:W-:-:S03]  /*36d0*/  IADD3 R53, PT, PT, -R3, -0x4, RZ ;  /* 0xfffffffc03357810 */ /* 0x000fc60007ffe1ff */
[----:B----4-:R0:W-:Y:S04]  /*36e0*/  STG.E.64 desc[UR24][R50.64+0x10], R24 ;  /* 0x0000101832007986 */ /* 0x0101e8000c101b18 */
[----:B------:R1:W-:Y:S04]  /*36f0*/  STG.E.64 desc[UR24][R50.64+0x30], R32 ;  /* 0x0000302032007986 */ /* 0x0003e8000c101b18 */
[----:B------:R1:W-:Y:S04]  /*3700*/  STG.E.64 desc[UR24][R20.64], R22 ;  /* 0x0000001614007986 */ /* 0x0003e8000c101b18 */
[----:B------:R1:W-:Y:S01]  /*3710*/  STG.E.64 desc[UR24][R20.64+0x8], R48 ;  /* 0x0000083014007986 */ /* 0x0003e2000c101b18 */
[----:B0-----:R-:W-:-:S03]  /*3720*/  VIADD R25, R3, 0x4 ;  /* 0x0000000403197836 */ /* 0x001fc60000000000 */
[----:B------:R1:W-:Y:S04]  /*3730*/  STG.E.64 desc[UR24][R20.64+0x10], R38 ;  /* 0x0000102614007986 */ /* 0x0003e8000c101b18 */
[----:B------:R1:W-:Y:S04]  /*3740*/  STG.E.64 desc[UR24][R20.64+0x18], R40 ;  /* 0x0000182814007986 */ /* 0x0003e8000c101b18 */
[----:B------:R1:W-:Y:S04]  /*3750*/  STG.E.64 desc[UR24][R20.64+0x20], R42 ;  /* 0x0000202a14007986 */ /* 0x0003e8000c101b18 */
[----:B------:R1:W-:Y:S04]  /*3760*/  STG.E.64 desc[UR24][R20.64+0x28], R44 ;  /* 0x0000282c14007986 */ /* 0x0003e8000c101b18 */
[----:B------:R1:W-:Y:S01]  /*3770*/  STG.E.64 desc[UR24][R20.64+0x30], R46 ;  /* 0x0000302e14007986 */ /* 0x0003e2000c101b18 */
[----:B------:R-:W-:Y:S01]  /*3780*/  ISETP.NE.AND P1, PT, R25, R52, PT ;  /* 0x000000341900720c */ /* 0x000fe20003f25270 */
[----:B------:R-:W-:-:S12]  /*3790*/  IMAD.MOV.U32 R3, RZ, RZ, R25 ;  /* 0x000000ffff037224 */ /* 0x000fd800078e0019 */
[----:B-1----:R-:W-:Y:S05]  /*37a0*/  @P1 BRA `(.L_x_41) ;  /* 0xfffffff400a81947 */ /* 0x002fea000383ffff */
.L_x_40:
[----:B------:R-:W-:Y:S05]  /*37b0*/  BSYNC.RECONVERGENT B2 ;  /* 0x0000000000027941 */ /* 0x000fea0003800200 */
.L_x_39:
[----:B------:R-:W-:Y:S05]  /*37c0*/  @!P2 BRA `(.L_x_38) ;  /* 0x0000000000bca947 */ /* 0x000fea0003800000 */
[----:B------:R-:W-:-:S07]  /*37d0*/  IADD3 R2, PT, PT, -R2, RZ, RZ ;  /* 0x000000ff02027210 */ /* 0x000fce0007ffe1ff */
.L_x_42:
[----:B------:R-:W2:Y:S01]  /*37e0*/  LDG.E R3, desc[UR24][R16.64] ;  /* 0x0000001810037981 */ /* 0x000ea2000c1e1900 */
[----:B0-----:R-:W0:Y:S01]  /*37f0*/  LDC.64 R38, c[0x0][0x380] ;  /* 0x0000e000ff267b82 */ /* 0x001e220000000a00 */
        /* <DEDUP_REMOVED lines=44> */
.L_x_38:
[----:B------:R-:W-:Y:S05]  /*3ac0*/  BSYNC.RECONVERGENT B1 ;  /* 0x0000000000017941 */ /* 0x000fea0003800200 */
.L_x_37:
[----:B------:R-:W0:Y:S01]  /*3ad0*/  LDG.E R2, desc[UR24][R8.64] ;  /* 0x0000001808027981 */ /* 0x000e22000c1e1900 */
[----:B------:R-:W1:Y:S02]  /*3ae0*/  LDC.64 R16, c[0x0][0x458] ;  /* 0x00011600ff107b82 */ /* 0x000e640000000a00 */
[----:B-1----:R-:W-:Y:S01]  /*3af0*/  IMAD.WIDE R16, R0, 0x4, R16 ;  /* 0x0000000400107825 */ /* 0x002fe200078e0210 */
[----:B0-----:R-:W-:-:S05]  /*3b00*/  IADD3 R21, PT, PT, R2, -0x1, RZ ;  /* 0xffffffff02157810 */ /* 0x001fca0007ffe0ff */
[----:B------:R0:W-:Y:S04]  /*3b10*/  STG.E desc[UR24][R16.64], R21 ;  /* 0x0000001510007986 */ /* 0x0001e8000c101918 */
[----:B------:R-:W2:Y:S02]  /*3b20*/  LDG.E R2, desc[UR24][R10.64] ;  /* 0x000000180a027981 */ /* 0x000ea4000c1e1900 */
        /* <DEDUP_REMOVED lines=22> */
[----:B------:R-:W-:Y:S02]  /*3c90*/  HFMA2 R29, -RZ, RZ, 0, 0 ;  /* 0x00000000ff1d7431 */ /* 0x000fe400000001ff */
[----:B------:R-:W-:Y:S02]  /*3ca0*/  IMAD.MOV.U32 R31, RZ, RZ, R18 ;  /* 0x000000ffff1f7224 */ /* 0x000fe400078e0012 */
[----:B------:R-:W-:Y:S01]  /*3cb0*/  IMAD.MOV.U32 R33, RZ, RZ, R2 ;  /* 0x000000ffff217224 */ /* 0x000fe200078e0002 */
[----:B------:R-:W-:Y:S01]  /*3cc0*/  IADD3 R44, PT, PT, -R19, RZ, RZ ;  /* 0x000000ff132c7210 */ /* 0x000fe20007ffe1ff */
[----:B0-----:R-:W-:-:S04]  /*3cd0*/  UIADD3 UR4, UP0, UPT, UR4, -0xc, URZ ;  /* 0xfffffff404047890 */ /* 0x001fc8000ff1e0ff */
[----:B------:R-:W-:Y:S02]  /*3ce0*/  UIADD3.X UR5, UPT, UPT, UR5, -0x1, URZ, UP0, !UPT ;  /* 0xffffffff05057890 */ /* 0x000fe400087fe4ff */
[----:B------:R-:W-:-:S04]  /*3cf0*/  IMAD.U32 R20, RZ, RZ, UR4 ;  /* 0x00000004ff147e24 */ /* 0x000fc8000f8e00ff */
[----:B------:R-:W-:-:S07]  /*3d00*/  IMAD.U32 R21, RZ, RZ, UR5 ;  /* 0x00000005ff157e24 */ /* 0x000fce000f8e00ff */
.L_x_47:
[----:B------:R-:W-:-:S04]  /*3d10*/  IMAD.WIDE R24, R31, 0x4, R20 ;  /* 0x000000041f187825 */ /* 0x000fc800078e0214 */
[C---:B------:R-:W-:Y:S01]  /*3d20*/  IMAD.WIDE R22, R33.reuse, 0x4, R20 ;  /* 0x0000000421167825 */ /* 0x040fe200078e0214 */
        /* <DEDUP_REMOVED lines=16> */
[----:B------:R-:W-:Y:S01]  /*3e30*/  VIADD R44, R44, 0x8 ;  /* 0x000000082c2c7836 */ /* 0x000fe20000000000 */
[----:B------:R-:W-:Y:S01]  /*3e40*/  IADD3 R33, PT, PT, R33, -0x8, RZ ;  /* 0xfffffff821217810 */ /* 0x000fe20007ffe0ff */
[----:B------:R-:W-:-:S02]  /*3e50*/  VIADD R29, R29, 0xfffffff8 ;  /* 0xfffffff81d1d7836 */ /* 0x000fc40000000000 */
[----:B------:R-:W-:Y:S01]  /*3e60*/  VIADD R31, R31, 0xfffffff8 ;  /* 0xfffffff81f1f7836 */ /* 0x000fe20000000000 */
[----:B--2---:R-:W-:Y:S02]  /*3e70*/  ISETP.GT.AND P1, PT, R28, R35, PT ;  /* 0x000000231c00720c */ /* 0x004fe40003f24270 */
[----:B------:R-:W-:Y:S02]  /*3e80*/  IADD3 R28, PT, PT, R3, 0x1, RZ ;  /* 0x00000001031c7810 */ /* 0x000fe40007ffe0ff */
[----:B---3--:R-:W-:-:S09]  /*3e90*/  ISETP.GT.AND P2, PT, R30, R37, PT ;  /* 0x000000251e00720c */ /* 0x008fd20003f44270 */
[----:B------:R-:W-:Y:S01]  /*3ea0*/  @!P1 IMAD.MOV R28, RZ, RZ, R3 ;  /* 0x000000ffff1c9224 */ /* 0x000fe200078e0203 */
[----:B----4-:R-:W-:-:S03]  /*3eb0*/  ISETP.GT.AND P1, PT, R32, R39, PT ;  /* 0x000000272000720c */ /* 0x010fc60003f24270 */
[C---:B------:R-:W-:Y:S01]  /*3ec0*/  VIADD R3, R28.reuse, 0x1 ;  /* 0x000000011c037836 */ /* 0x040fe20000000000 */
[----:B------:R-:W-:Y:S02]  /*3ed0*/  @!P2 IADD3 R3, PT, PT, R28, RZ, RZ ;  /* 0x000000ff1c03a210 */ /* 0x000fe40007ffe0ff */
[----:B-----5:R-:W-:-:S03]  /*3ee0*/  ISETP.GT.AND P2, PT, R34, R41, PT ;  /* 0x000000292200720c */ /* 0x020fc60003f44270 */
[----:B------:R-:W-:-:S04]  /*3ef0*/  VIADD R28, R3, 0x1 ;  /* 0x00000001031c7836 */ /* 0x000fc80000000000 */
[----:B------:R-:W-:Y:S01]  /*3f00*/  @!P1 IMAD.MOV R28, RZ, RZ, R3 ;  /* 0x000000ffff1c9224 */ /* 0x000fe200078e0203 */
[----:B------:R-:W-:-:S04]  /*3f10*/  ISETP.GT.AND P1, PT, R36, R43, PT ;  /* 0x0000002b2400720c */ /* 0x000fc80003f24270 */
[----:B------:R-:W-:Y:S01]  /*3f20*/  IADD3 R3, PT, PT, R28, 0x1, RZ ;  /* 0x000000011c037810 */ /* 0x000fe20007ffe0ff */
[----:B------:R-:W-:Y:S01]  /*3f30*/  @!P2 IMAD.MOV R3, RZ, RZ, R28 ;  /* 0x000000ffff03a224 */ /* 0x000fe200078e021c */
[----:B------:R-:W-:-:S03]  /*3f40*/  ISETP.GT.AND P2, PT, R38, R45, PT ;  /* 0x0000002d2600720c */ /* 0x000fc60003f44270 */
[----:B0-----:R-:W-:-:S04]  /*3f50*/  VIADD R22, R3, 0x1 ;  /* 0x0000000103167836 */ /* 0x001fc80000000000 */
[----:B------:R-:W-:Y:S02]  /*3f60*/  @!P1 IADD3 R22, PT, PT, R3, RZ, RZ ;  /* 0x000000ff03169210 */ /* 0x000fe40007ffe0ff */
[----:B------:R-:W-:-:S03]  /*3f70*/  ISETP.GT.AND P1, PT, R40, R47, PT ;  /* 0x0000002f2800720c */ /* 0x000fc60003f24270 */
[----:B------:R-:W-:Y:S02]  /*3f80*/  VIADD R3, R22, 0x1 ;  /* 0x0000000116037836 */ /* 0x000fe40000000000 */
[----:B------:R-:W-:Y:S01]  /*3f90*/  @!P2 IMAD.MOV R3, RZ, RZ, R22 ;  /* 0x000000ffff03a224 */ /* 0x000fe200078e0216 */
[----:B------:R-:W-:-:S04]  /*3fa0*/  ISETP.GT.AND P2, PT, R42, R49, PT ;  /* 0x000000312a00720c */ /* 0x000fc80003f44270 */
[----:B------:R-:W-:-:S03]  /*3fb0*/  IADD3 R22, PT, PT, R3, 0x1, RZ ;  /* 0x0000000103167810 */ /* 0x000fc60007ffe0ff */
[----:B------:R-:W-:Y:S01]  /*3fc0*/  @!P1 IMAD.MOV R22, RZ, RZ, R3 ;  /* 0x000000ffff169224 */ /* 0x000fe200078e0203 */
[----:B------:R-:W-:-:S04]  /*3fd0*/  ISETP.NE.AND P1, PT, R44, RZ, PT ;  /* 0x000000ff2c00720c */ /* 0x000fc80003f25270 */
[----:B------:R-:W-:Y:S01]  /*3fe0*/  IADD3 R3, PT, PT, R22, 0x1, RZ ;  /* 0x0000000116037810 */ /* 0x000fe20007ffe0ff */
[----:B------:R-:W-:-:S08]  /*3ff0*/  @!P2 IMAD.MOV R3, RZ, RZ, R22 ;  /* 0x000000ffff03a224 */ /* 0x000fd000078e0216 */
[----:B------:R-:W-:Y:S05]  /*4000*/  @P1 BRA `(.L_x_47) ;  /* 0xfffffffc00401947 */ /* 0x000fea000383ffff */
.L_x_46:
[----:B------:R-:W-:Y:S05]  /*4010*/  BSYNC.RECONVERGENT B2 ;  /* 0x0000000000027941 */ /* 0x000fea0003800200 */
.L_x_45:
        /* <DEDUP_REMOVED lines=24> */
[----:B------:R1:W5:Y:S01]  /*41a0*/  LDG.E R35, desc[UR24][R28.64+-0x8] ;  /* 0xfffff8181c237981 */ /* 0x000362000c1e1900 */
[----:B0-----:R-:W-:-:S02]  /*41b0*/  IADD3 R21, PT, PT, R19, 0x4, RZ ;  /* 0x0000000413157810 */ /* 0x001fc40007ffe0ff */
[----:B-1----:R-:W-:-:S03]  /*41c0*/  IADD3 R29, PT, PT, -R19, -0x4, RZ ;  /* 0xfffffffc131d7810 */ /* 0x002fc60007ffe1ff */
[----:B------:R-:W-:Y:S01]  /*41d0*/  IMAD.MOV.U32 R19, RZ, RZ, R21 ;  /* 0x000000ffff137224 */ /* 0x000fe200078e0015 */
        /* <DEDUP_REMOVED lines=9> */
[----:B------:R-:W-:-:S04]  /*4270*/  @!P2 IMAD.MOV R20, RZ, RZ, R3 ;  /* 0x000000ffff14a224 */ /* 0x000fc800078e0203 */
[C---:B------:R-:W-:Y:S02]  /*4280*/  VIADD R3, R20.reuse, 0x1 ;  /* 0x0000000114037836 */ /* 0x040fe40000000000 */
[----:B------:R-:W-:-:S07]  /*4290*/  @!P3 IADD3 R3, PT, PT, R20, RZ, RZ ;  /* 0x000000ff1403b210 */ /* 0x000fce0007ffe0ff */
.L_x_49:
[----:B------:R-:W-:Y:S05]  /*42a0*/  BSYNC.RECONVERGENT B2 ;  /* 0x0000000000027941 */ /* 0x000fea0003800200 */
.L_x_48:
[----:B------:R-:W-:Y:S05]  /*42b0*/  @!P1 BRA `(.L_x_44) ;  /* 0x00000000009c9947 */ /* 0x000fea0003800000 */
[----:B------:R-:W-:Y:S01]  /*42c0*/  ISETP.NE.AND P1, PT, R34, 0x1, PT ;  /* 0x000000012200780c */ /* 0x000fe20003f25270 */
[----:B------:R-:W-:Y:S01]  /*42d0*/  BSSY.RECONVERGENT B2, `(.L_x_50) ;  /* 0x0000019000027945 */ /* 0x000fe20003800200 */
[----:B------:R-:W-:-:S04]  /*42e0*/  LOP3.LUT R27, R27, 0x1, RZ, 0xc0, !PT ;  /* 0x000000011b1b7812 */ /* 0x000fc800078ec0ff */
[----:B------:R-:W-:-:S07]  /*42f0*/  ISETP.NE.U32.AND P2, PT, R27, 0x1, PT ;  /* 0x000000011b00780c */ /* 0x000fce0003f45070 */
[----:B------:R-:W-:Y:S06]  /*4300*/  @!P1 BRA `(.L_x_51) ;  /* 0x0000000000549947 */ /* 0x000fec0003800000 */
[----:B------:R-:W0:Y:S01]  /*4310*/  LDC.64 R22, c[0x0][0x388] ;  /* 0x0000e200ff167b82 */ /* 0x000e220000000a00 */
[--C-:B------:R-:W-:Y:S01]  /*4320*/  IMAD.IADD R25, R18, 0x1, R29.reuse ;  /* 0x0000000112197824 */ /* 0x100fe200078e021d */
[----:B------:R-:W-:Y:S01]  /*4330*/  LOP3.LUT R21, RZ, R19, RZ, 0x33, !PT ;  /* 0x00000013ff157212 */ /* 0x000fe200078e33ff */
[----:B------:R-:W-:-:S03]  /*4340*/  IMAD.IADD R27, R2, 0x1, R29 ;  /* 0x00000001021b7824 */ /* 0x000fc600078e021d */
        /* <DEDUP_REMOVED lines=10> */
[----:B------:R-:W-:Y:S01]  /*43f0*/  VIADD R28, R3, 0x1 ;  /* 0x00000001031c7836 */ /* 0x000fe20000000000 */
[----:B------:R-:W-:-:S02]  /*4400*/  IADD3 R29, PT, PT, -R19, -0x2, RZ ;  /* 0xfffffffe131d7810 */ /* 0x000fc40007ffe1ff */
[----:B--2---:R-:W-:Y:S02]  /*4410*/  ISETP.GT.AND P3, PT, R24, R27, PT ;  /* 0x0000001b1800720c */ /* 0x004fe40003f64270 */
[----:B---3--:R-:W-:-:S11]  /*4420*/  ISETP.GT.AND P1, PT, R20, R23, PT ;  /* 0x000000171400720c */ /* 0x008fd60003f24270 */
[----:B------:R-:W-:-:S05]  /*4430*/  @!P3 IADD3 R28, PT, PT, R3, RZ, RZ ;  /* 0x000000ff031cb210 */ /* 0x000fca0007ffe0ff */
[----:B------:R-:W-:Y:S02]  /*4440*/  VIADD R3, R28, 0x1 ;  /* 0x000000011c037836 */ /* 0x000fe40000000000 */
[----:B------:R-:W-:-:S07]  /*4450*/  @!P1 IMAD.MOV R3, RZ, RZ, R28 ;  /* 0x000000ffff039224 */ /* 0x000fce00078e021c */
.L_x_51:
[----:B------:R-:W-:Y:S05]  /*4460*/  BSYNC.RECONVERGENT B2 ;  /* 0x0000000000027941 */ /* 0x000fea0003800200 */
.L_x_50:
[----:B------:R-:W-:Y:S05]  /*4470*/  @P2 BRA `(.L_x_44) ;  /* 0x00000000002c2947 */ /* 0x000fea0003800000 */
[----:B------:R-:W0:Y:S01]  /*4480*/  LDC.64 R20, c[0x0][0x388] ;  /* 0x0000e200ff147b82 */ /* 0x000e220000000a00 */
[----:B------:R-:W-:Y:S01]  /*4490*/  IADD3 R19, PT, PT, R18, R29, RZ ;  /* 0x0000001d12137210 */ /* 0x000fe20007ffe0ff */
[----:B------:R-:W-:-:S04]  /*44a0*/  IMAD.IADD R29, R2, 0x1, R29 ;  /* 0x00000001021d7824 */ /* 0x000fc800078e021d */
[----:B0-----:R-:W-:-:S04]  /*44b0*/  IMAD.WIDE R18, R19, 0x4, R20 ;  /* 0x0000000413127825 */ /* 0x001fc800078e0214 */
[----:B------:R-:W-:Y:S02]  /*44c0*/  IMAD.WIDE R20, R29, 0x4, R20 ;  /* 0x000000041d147825 */ /* 0x000fe400078e0214 */
[----:B------:R-:W2:Y:S04]  /*44d0*/  LDG.E R18, desc[UR24][R18.64] ;  /* 0x0000001812127981 */ /* 0x000ea8000c1e1900 */
[----:B------:R-:W2:Y:S01]  /*44e0*/  LDG.E R21, desc[UR24][R20.64] ;  /* 0x0000001814157981 */ /* 0x000ea2000c1e1900 */
[----:B------:R-:W-:Y:S01]  /*44f0*/  VIADD R2, R3, 0x1 ;  /* 0x0000000103027836 */ /* 0x000fe20000000000 */
[----:B--2---:R-:W-:-:S13]  /*4500*/  ISETP.GT.AND P1, PT, R18, R21, PT ;  /* 0x000000151200720c */ /* 0x004fda0003f24270 */
[----:B------:R-:W-:-:S05]  /*4510*/  @!P1 IADD3 R2, PT, PT, R3, RZ, RZ ;  /* 0x000000ff03029210 */ /* 0x000fca0007ffe0ff */
[----:B------:R-:W-:-:S07]  /*4520*/  IMAD.MOV.U32 R3, RZ, RZ, R2 ;  /* 0x000000ffff037224 */ /* 0x000fce00078e0002 */
.L_x_44:
[----:B------:R-:W-:Y:S05]  /*4530*/  BSYNC.RECONVERGENT B1 ;  /* 0x0000000000017941 */ /* 0x000fea0003800200 */
.L_x_43:
[----:B------:R-:W-:-:S13]  /*4540*/  ISETP.NE.AND P1, PT, R3, RZ, PT ;  /* 0x000000ff0300720c */ /* 0x000fda0003f25270 */
[----:B------:R-:W-:Y:S05]  /*4550*/  @!P1 BRA `(.L_x_27) ;  /* 0x0000000c00409947 */ /* 0x000fea0003800000 */
[C---:B------:R-:W-:Y:S01]  /*4560*/  ISETP.GE.U32.AND P1, PT, R3.reuse, 0x4, PT ;  /* 0x000000040300780c */ /* 0x040fe20003f26070 */
[----:B------:R-:W-:Y:S01]  /*4570*/  BSSY.RECONVERGENT B1, `(.L_x_52) ;  /* 0x000009e000017945 */ /* 0x000fe20003800200 */
[----:B------:R-:W-:Y:S02]  /*4580*/  LOP3.LUT R2, R3, 0x3, RZ, 0xc0, !PT ;  /* 0x0000000303027812 */ /* 0x000fe400078ec0ff */
[----:B------:R-:W-:Y:S02]  /*4590*/  CS2R R52, SRZ ;  /* 0x0000000000347805 */ /* 0x000fe4000001ff00 */
[----:B------:R-:W-:-:S07]  /*45a0*/  ISETP.NE.AND P2, PT, R2, RZ, PT ;  /* 0x000000ff0200720c */ /* 0x000fce0003f45270 */
[----:B------:R-:W-:Y:S06]  /*45b0*/  @!P1 BRA `(.L_x_53) ;  /* 0x0000000800649947 */ /* 0x000fec0003800000 */
[----:B------:R-:W-:Y:S01]  /*45c0*/  LOP3.LUT R52, R3, 0xfffffffc, RZ, 0xc0, !PT ;  /* 0xfffffffc03347812 */ /* 0x000fe200078ec0ff */
[----:B------:R-:W-:Y:S01]  /*45d0*/  IMAD.MOV.U32 R53, RZ, RZ, RZ ;  /* 0x000000ffff357224 */ /* 0x000fe200078e00ff */
[----:B------:R-:W-:-:S07]  /*45e0*/  MOV R3, RZ ;  /* 0x000000ff00037202 */ /* 0x000fce0000000f00 */
.L_x_54:
[----:B------:R-:W0:Y:S01]  /*45f0*/  LDC.64 R18, c[0x0][0x388] ;  /* 0x0000e200ff127b82 */ /* 0x000e220000000a00 */
[----:B------:R-:W-:Y:S01]  /*4600*/  IMAD R53, R0, 0x89, R53 ;  /* 0x0000008900357824 */ /* 0x000fe200078e0235 */
[----:B------:R-:W2:Y:S03]  /*4610*/  LDG.E R24, desc[UR24][R16.64] ;  /* 0x0000001810187981 */ /* 0x000ea6000c1e1900 */
        /* <DEDUP_REMOVED lines=21> */
[----:B---3--:R0:W-:Y:S04]  /*4770*/  STG.E.64 desc[UR24][R48.64], R40 ;  /* 0x0000002830007986 */ /* 0x0081e8000c101b18 */
[----:B----4-:R1:W-:Y:S04]  /*4780*/  STG.E.64 desc[UR24][R48.64+0x8], R36 ;  /* 0x0000082430007986 */ /* 0x0103e8000c101b18 */
[----:B0-----:R-:W3:Y:S04]  /*4790*/  LDG.E.64 R40, desc[UR24][R48.64+0x20] ;  /* 0x0000201830287981 */ /* 0x001ee8000c1e1b00 */
        /* <DEDUP_REMOVED lines=10> */
[----:B------:R-:W-:Y:S04]  /*4840*/  STG.E.64 desc[UR24][R50.64+0x30], R44 ;  /* 0x0000302c32007986 */ /* 0x000fe8000c101b18 */
[----:B---3--:R-:W-:Y:S04]  /*4850*/  STG.E.64 desc[UR24][R50.64+0x20], R40 ;  /* 0x0000202832007986 */ /* 0x008fe8000c101b18 */
[----:B----4-:R3:W-:Y:S04]  /*4860*/  STG.E.64 desc[UR24][R50.64+0x10], R36 ;  /* 0x0000102432007986 */ /* 0x0107e8000c101b18 */
        /* <DEDUP_REMOVED lines=59> */
[----:B------:R-:W-:Y:S04]  /*4c20*/  STG.E.64 desc[UR24][R28.64+0x18], R30 ;  /* 0x0000181e1c007986 */ /* 0x000fe8000c101b18 */
[----:B------:R-:W-:Y:S04]  /*4c30*/  STG.E.64 desc[UR24][R28.64+0x20], R32 ;  /* 0x000020201c007986 */ /* 0x000fe8000c101b18 */
[----:B------:R-:W-:Y:S04]  /*4c40*/  STG.E.64 desc[UR24][R28.64+0x28], R34 ;  /* 0x000028221c007986 */ /* 0x000fe8000c101b18 */
[----:B---3--:R1:W-:Y:S04]  /*4c50*/  STG.E.64 desc[UR24][R28.64+0x30], R36 ;  /* 0x000030241c007986 */ /* 0x0083e8000c101b18 */
[----:B----4-:R-:W-:Y:S04]  /*4c60*/  STG.E.64 desc[UR24][R24.64], R38 ;  /* 0x0000002618007986 */ /* 0x010fe8000c101b18 */
[----:B------:R-:W-:Y:S04]  /*4c70*/  STG.E.64 desc[UR24][R24.64+0x8], R40 ;  /* 0x0000082818007986 */ /* 0x000fe8000c101b18 */
[----:B--2---:R-:W-:Y:S04]  /*4c80*/  STG.E.64 desc[UR24][R24.64+0x10], R42 ;  /* 0x0000102a18007986 */ /* 0x004fe8000c101b18 */
[----:B------:R-:W-:Y:S04]  /*4c90*/  STG.E.64 desc[UR24][R24.64+0x18], R44 ;  /* 0x0000182c18007986 */ /* 0x000fe8000c101b18 */
[----:B------:R-:W-:Y:S04]  /*4ca0*/  STG.E.64 desc[UR24][R24.64+0x28], R48 ;  /* 0x0000283018007986 */ /* 0x000fe8000c101b18 */
[----:B------:R-:W-:Y:S04]  /*4cb0*/  STG.E.64 desc[UR24][R24.64+0x20], R46 ;  /* 0x0000202e18007986 */ /* 0x000fe8000c101b18 */
[----:B------:R2:W-:Y:S04]  /*4cc0*/  STG.E.64 desc[UR24][R24.64+0x30], R50 ;  /* 0x0000303218007986 */ /* 0x0005e8000c101b18 */
[----:B0-----:R-:W3:Y:S04]  /*4cd0*/  LDG.E R26, desc[UR24][R16.64] ;  /* 0x00000018101a7981 */ /* 0x001ee8000c1e1900 */
[----:B------:R-:W4:Y:S01]  /*4ce0*/  LDG.E R21, desc[UR24][R20.64+-0xc] ;  /* 0xfffff41814157981 */ /* 0x000f22000c1e1900 */
[----:B---3--:R-:W-:-:S05]  /*4cf0*/  IADD3 R53, PT, PT, R53, -0x3, R26 ;  /* 0xfffffffd35357810 */ /* 0x008fca0007ffe01a */
[----:B-1----:R-:W-:-:S06]  /*4d00*/  IMAD.WIDE R36, R53, 0x4, R18 ;  /* 0x0000000435247825 */ /* 0x002fcc00078e0212 */
[----:B------:R-:W3:Y:S01]  /*4d10*/  LDG.E R37, desc[UR24][R36.64] ;  /* 0x0000001824257981 */ /* 0x000ee2000c1e1900 */
[----:B----4-:R-:W-:-:S05]  /*4d20*/  IMAD.WIDE R18, R21, 0x38, R22 ;  /* 0x0000003815127825 */ /* 0x010fca00078e0216 */
[----:B------:R-:W4:Y:S04]  /*4d30*/  LDG.E.64 R26, desc[UR24][R18.64+0x8] ;  /* 0x00000818121a7981 */ /* 0x000f28000c1e1b00 */
[----:B------:R-:W5:Y:S04]  /*4d40*/  LDG.E.64 R28, desc[UR24][R18.64] ;  /* 0x00000018121c7981 */ /* 0x000f68000c1e1b00 */
[----:B--2---:R-:W2:Y:S04]  /*4d50*/  LDG.E.64 R24, desc[UR24][R18.64+0x18] ;  /* 0x0000181812187981 */ /* 0x004ea8000c1e1b00 */
[----:B------:R-:W2:Y:S04]  /*4d60*/  LDG.E.64 R30, desc[UR24][R18.64+0x20] ;  /* 0x00002018121e7981 */ /* 0x000ea8000c1e1b00 */
[----:B------:R-:W2:Y:S04]  /*4d70*/  LDG.E.64 R32, desc[UR24][R18.64+0x28] ;  /* 0x0000281812207981 */ /* 0x000ea8000c1e1b00 */
[----:B------:R-:W2:Y:S01]  /*4d80*/  LDG.E.64 R20, desc[UR24][R18.64+0x30] ;  /* 0x0000301812147981 */ /* 0x000ea2000c1e1b00 */
[----:B---3--:R-:W-:-:S03]  /*4d90*/  IMAD.WIDE R48, R37, 0x38, R22 ;  /* 0x0000003825307825 */ /* 0x008fc600078e0216 */
[----:B------:R-:W3:Y:S04]  /*4da0*/  LDG.E.64 R22, desc[UR24][R18.64+0x10] ;  /* 0x0000101812167981 */ /* 0x000ee8000c1e1b00 */
[----:B------:R-:W3:Y:S04]  /*4db0*/  LDG.E.64 R34, desc[UR24][R48.64] ;  /* 0x0000001830227981 */ /* 0x000ee8000c1e1b00 */
[----:B------:R-:W3:Y:S04]  /*4dc0*/  LDG.E.64 R36, desc[UR24][R48.64+0x8] ;  /* 0x0000081830247981 */ /* 0x000ee8000c1e1b00 */
[----:B------:R-:W3:Y:S04]  /*4dd0*/  LDG.E.64 R38, desc[UR24][R48.64+0x10] ;  /* 0x0000101830267981 */ /* 0x000ee8000c1e1b00 */
[----:B------:R-:W3:Y:S04]  /*4de0*/  LDG.E.64 R40, desc[UR24][R48.64+0x18] ;  /* 0x0000181830287981 */ /* 0x000ee8000c1e1b00 */
[----:B------:R-:W3:Y:S04]  /*4df0*/  LDG.E.64 R42, desc[UR24][R48.64+0x20] ;  /* 0x00002018302a7981 */ /* 0x000ee8000c1e1b00 */
[----:B------:R-:W3:Y:S04]  /*4e00*/  LDG.E.64 R44, desc[UR24][R48.64+0x28] ;  /* 0x00002818302c7981 */ /* 0x000ee8000c1e1b00 */
[----:B------:R-:W3:Y:S04]  /*4e10*/  LDG.E.64 R46, desc[UR24][R48.64+0x30] ;  /* 0x00003018302e7981 */ /* 0x000ee8000c1e1b00 */
[----:B-----5:R-:W-:Y:S04]  /*4e20*/  STG.E.64 desc[UR24][R48.64], R28 ;  /* 0x0000001c30007986 */ /* 0x020fe8000c101b18 */
[----:B----4-:R-:W-:Y:S04]  /*4e30*/  STG.E.64 desc[UR24][R48.64+0x8], R26 ;  /* 0x0000081a30007986 */ /* 0x010fe8000c101b18 */
[----:B--2---:R-:W-:Y:S04]  /*4e40*/  STG.E.64 desc[UR24][R48.64+0x18], R24 ;  /* 0x0000181830007986 */ /* 0x004fe8000c101b18 */
[----:B------:R-:W-:Y:S04]  /*4e50*/  STG.E.64 desc[UR24][R48.64+0x20], R30 ;  /* 0x0000201e30007986 */ /* 0x000fe8000c101b18 */
[----:B------:R-:W-:Y:S04]  /*4e60*/  STG.E.64 desc[UR24][R48.64+0x28], R32 ;  /* 0x0000282030007986 */ /* 0x000fe8000c101b18 */
[----:B------:R-:W-:Y:S01]  /*4e70*/  STG.E.64 desc[UR24][R48.64+0x30], R20 ;  /* 0x0000301430007986 */ /* 0x000fe2000c101b18 */
[----:B------:R-:W-:-:S03]  /*4e80*/  IADD3 R53, PT, PT, -R3, -0x4, RZ ;  /* 0xfffffffc03357810 */ /* 0x000fc60007ffe1ff */
[----:B---3--:R0:W-:Y:S04]  /*4e90*/  STG.E.64 desc[UR24][R48.64+0x10], R22 ;  /* 0x0000101630007986 */ /* 0x0081e8000c101b18 */
[----:B------:R1:W-:Y:S04]  /*4ea0*/  STG.E.64 desc[UR24][R18.64], R34 ;  /* 0x0000002212007986 */ /* 0x0003e8000c101b18 */
[----:B------:R1:W-:Y:S04]  /*4eb0*/  STG.E.64 desc[UR24][R18.64+0x8], R36 ;  /* 0x0000082412007986 */ /* 0x0003e8000c101b18 */
[----:B------:R1:W-:Y:S01]  /*4ec0*/  STG.E.64 desc[UR24][R18.64+0x10], R38 ;  /* 0x0000102612007986 */ /* 0x0003e2000c101b18 */
[----:B0-----:R-:W-:-:S03]  /*4ed0*/  IADD3 R23, PT, PT, R3, 0x4, RZ ;  /* 0x0000000403177810 */ /* 0x001fc60007ffe0ff */
[----:B------:R1:W-:Y:S04]  /*4ee0*/  STG.E.64 desc[UR24][R18.64+0x18], R40 ;  /* 0x0000182812007986 */ /* 0x0003e8000c101b18 */
[----:B------:R1:W-:Y:S04]  /*4ef0*/  STG.E.64 desc[UR24][R18.64+0x20], R42 ;  /* 0x0000202a12007986 */ /* 0x0003e8000c101b18 */
[----:B------:R1:W-:Y:S04]  /*4f00*/  STG.E.64 desc[UR24][R18.64+0x28], R44 ;  /* 0x0000282c12007986 */ /* 0x0003e8000c101b18 */
[----:B------:R1:W-:Y:S01]  /*4f10*/  STG.E.64 desc[UR24][R18.64+0x30], R46 ;  /* 0x0000302e12007986 */ /* 0x0003e2000c101b18 */
[----:B------:R-:W-:Y:S01]  /*4f20*/  ISETP.NE.AND P1, PT, R23, R52, PT ;  /* 0x000000341700720c */ /* 0x000fe20003f25270 */
[----:B------:R-:W-:-:S12]  /*4f30*/  IMAD.MOV.U32 R3, RZ, RZ, R23 ;  /* 0x000000ffff037224 */ /* 0x000fd800078e0017 */
[----:B-1----:R-:W-:Y:S05]  /*4f40*/  @P1 BRA `(.L_x_54) ;  /* 0xfffffff400a81947 */ /* 0x002fea000383ffff */
.L_x_53:
[----:B------:R-:W-:Y:S05]  /*4f50*/  BSYNC.RECONVERGENT B1 ;  /* 0x0000000000017941 */ /* 0x000fea0003800200 */
.L_x_52:
[----:B------:R-:W-:Y:S05]  /*4f60*/  @!P2 BRA `(.L_x_27) ;  /* 0x0000000000bca947 */ /* 0x000fea0003800000 */
[----:B------:R-:W-:-:S07]  /*4f70*/  IMAD.MOV R2, RZ, RZ, -R2 ;  /* 0x000000ffff027224 */ /* 0x000fce00078e0a02 */
.L_x_55:
[----:B------:R-:W2:Y:S01]  /*4f80*/  LDG.E R3, desc[UR24][R16.64] ;  /* 0x0000001810037981 */ /* 0x000ea2000c1e1900 */
[----:B0-----:R-:W0:Y:S01]  /*4f90*/  LDC.64 R20, c[0x0][0x388] ;  /* 0x0000e200ff147b82 */ /* 0x001e220000000a00 */
[----:B------:R-:W-:-:S05]  /*4fa0*/  IMAD R18, R0, 0x89, R53 ;  /* 0x0000008900127824 */ /* 0x000fca00078e0235 */
[----:B------:R-:W-:Y:S02]  /*4fb0*/  IADD3 R25, PT, PT, R18, 0x88, RZ ;  /* 0x0000008812197810 */ /* 0x000fe40007ffe0ff */
[----:B------:R-:W1:Y:S03]  /*4fc0*/  LDC.64 R22, c[0x0][0x398] ;  /* 0x0000e600ff167b82 */ /* 0x000e660000000a00 */
        /* <DEDUP_REMOVED lines=31> */
[----:B------:R-:W-:-:S04]  /*51c0*/  LOP3.LUT R53, RZ, R52, RZ, 0x33, !PT ;  /* 0x00000034ff357212 */ /* 0x000fc800078e33ff */
[----:B------:R-:W-:Y:S01]  /*51d0*/  MOV R52, R3 ;  /* 0x0000000300347202 */ /* 0x000fe20000000f00 */
        /* <DEDUP_REMOVED lines=8> */
.L_x_27:
[----:B------:R-:W-:Y:S05]  /*5260*/  BSYNC.RECONVERGENT B0 ;  /* 0x0000000000007941 */ /* 0x000fea0003800200 */
.L_x_26:
[----:B------:R-:W-:Y:S06]  /*5270*/  BAR.SYNC.DEFER_BLOCKING 0x0 ;  /* 0x0000000000007b1d */ /* 0x000fec0000010000 */
[----:B------:R-:W-:Y:S04]  /*5280*/  BSSY.RECONVERGENT B0, `(.L_x_56) ;  /* 0x00001b2000007945 */ /* 0x000fe80003800200 */
[----:B------:R-:W-:Y:S05]  /*5290*/  @P0 BRA `(.L_x_57) ;  /* 0x0000001800c00947 */ /* 0x000fea0003800000 */
[----:B012---:R-:W0:Y:S01]  /*52a0*/  LDC.64 R18, c[0x0][0x418] ;  /* 0x00010600ff127b82 */ /* 0x007e220000000a00 */
[----:B------:R-:W-:Y:S01]  /*52b0*/  IMAD.MOV.U32 R21, RZ, RZ, 0x88 ;  /* 0x00000088ff157424 */ /* 0x000fe200078e00ff */
[----:B------:R1:W5:Y:S04]  /*52c0*/  LDG.E R2, desc[UR24][R14.64] ;  /* 0x000000180e027981 */ /* 0x000368000c1e1900 */
[----:B------:R1:W-:Y:S01]  /*52d0*/  STG.E desc[UR24][R14.64], RZ ;  /* 0x000000ff0e007986 */ /* 0x0003e2000c101918 */
[----:B0-----:R-:W-:-:S05]  /*52e0*/  IMAD.WIDE R18, R0, 0x4, R18 ;  /* 0x0000000400127825 */ /* 0x001fca00078e0212 */
[----:B------:R1:W-:Y:S04]  /*52f0*/  STG.E desc[UR24][R18.64], R21 ;  /* 0x0000001512007986 */ /* 0x0003e8000c101918 */
[----:B------:R-:W2:Y:S04]  /*5300*/  LDG.E R3, desc[UR24][R8.64] ;  /* 0x0000001808037981 */ /* 0x000ea8000c1e1900 */
[----:B------:R-:W2:Y:S04]  /*5310*/  LDG.E R16, desc[UR24][R10.64] ;  /* 0x000000180a107981 */ /* 0x000ea8000c1e1900 */
[----:B------:R-:W2:Y:S04]  /*5320*/  LDG.E R17, desc[UR24][R12.64] ;  /* 0x000000180c117981 */ /* 0x000ea8000c1e1900 */
[----:B------:R-:W3:Y:S04]  /*5330*/  LDG.E R20, desc[UR24][R6.64] ;  /* 0x0000001806147981 */ /* 0x000ee8000c1e1900 */
[----:B------:R-:W4:Y:S01]  /*5340*/  LDG.E R22, desc[UR24][R4.64] ;  /* 0x0000001804167981 */ /* 0x000f22000c1e1900 */
[----:B------:R-:W-:Y:S01]  /*5350*/  BSSY.RECONVERGENT B1, `(.L_x_58) ;  /* 0x0000025000017945 */ /* 0x000fe20003800200 */
[----:B------:R-:W-:Y:S01]  /*5360*/  HFMA2 R23, -RZ, RZ, 0, 0 ;  /* 0x00000000ff177431 */ /* 0x000fe200000001ff */
[----:B--2---:R-:W-:-:S04]  /*5370*/  IADD3 R3, PT, PT, R17, R3, -R16 ;  /* 0x0000000311037210 */ /* 0x004fc80007ffe810 */
[----:B---3--:R-:W-:-:S04]  /*5380*/  IADD3 R3, PT, PT, R3, 0x88, R20 ;  /* 0x0000008803037810 */ /* 0x008fc80007ffe014 */
[----:B----4-:R-:W-:-:S13]  /*5390*/  ISETP.GE.AND P0, PT, R3, R22, PT ;  /* 0x000000160300720c */ /* 0x010fda0003f06270 */
[----:B-1----:R-:W-:Y:S05]  /*53a0*/  @P0 BRA `(.L_x_59) ;  /* 0x00000000007c0947 */ /* 0x002fea0003800000 */
[----:B------:R-:W0:Y:S01]  /*53b0*/  LDC.64 R20, c[0x0][0x398] ;  /* 0x0000e600ff147b82 */ /* 0x000e220000000a00 */
[----:B------:R-:W-:Y:S07]  /*53c0*/  BSSY.RECONVERGENT B2, `(.L_x_60) ;  /* 0x000001b000027945 */ /* 0x000fee0003800200 */
[----:B------:R-:W1:Y:S02]  /*53d0*/  LDC.64 R22, c[0x0][0x380] ;  /* 0x0000e000ff167b82 */ /* 0x000e640000000a00 */
.L_x_64:
[----:B0-----:R-:W-:-:S06]  /*53e0*/  IMAD.WIDE R16, R3, 0x38, R20 ;  /* 0x0000003803107825 */ /* 0x001fcc00078e0214 */
[----:B------:R-:W2:Y:S01]  /*53f0*/  LDG.E R16, desc[UR24][R16.64] ;  /* 0x0000001810107981 */ /* 0x000ea2000c1e1900 */
[----:B------:R-:W-:Y:S01]  /*5400*/  BSSY.RECONVERGENT B3, `(.L_x_61) ;  /* 0x0000012000037945 */ /* 0x000fe20003800200 */
[----:B--2---:R-:W-:-:S13]  /*5410*/  ISETP.NE.AND P0, PT, R16, -0x1, PT ;  /* 0xffffffff1000780c */ /* 0x004fda0003f05270 */
[----:B------:R-:W-:Y:S05]  /*5420*/  @!P0 BRA `(.L_x_62) ;  /* 0x0000000000248947 */ /* 0x000fea0003800000 */
[----:B------:R-:W-:-:S13]  /*5430*/  ISETP.NE.AND P0, PT, R16, RZ, PT ;  /* 0x000000ff1000720c */ /* 0x000fda0003f05270 */
[----:B------:R-:W-:Y:S05]  /*5440*/  @P0 BRA `(.L_x_63) ;  /* 0x0000000000340947 */ /* 0x000fea0003800000 */
[----:B------:R-:W2:Y:S02]  /*5450*/  LDG.E R17, desc[UR24][R14.64] ;  /* 0x000000180e117981 */ /* 0x000ea4000c1e1900 */
[----:B--2---:R-:W-:Y:S02]  /*5460*/  IMAD R27, R0, 0x89, R17 ;  /* 0x00000089001b7824 */ /* 0x004fe400078e0211 */
[----:B------:R-:W-:Y:S02]  /*5470*/  VIADD R25, R17, 0x1 ;  /* 0x0000000111197836 */ /* 0x000fe40000000000 */
[----:B-1----:R-:W-:-:S03]  /*5480*/  IMAD.WIDE R16, R27, 0x4, R22 ;  /* 0x000000041b107825 */ /* 0x002fc600078e0216 */
[----:B------:R2:W-:Y:S04]  /*5490*/  STG.E desc[UR24][R14.64], R25 ;  /* 0x000000190e007986 */ /* 0x0005e8000c101918 */
[----:B------:R2:W-:Y:S01]  /*54a0*/  STG.E desc[UR24][R16.64], R3 ;  /* 0x0000000310007986 */ /* 0x0005e2000c101918 */
[----:B------:R-:W-:Y:S05]  /*54b0*/  BRA `(.L_x_63) ;  /* 0x0000000000187947 */ /* 0x000fea0003800000 */
.L_x_62:
[----:B------:R-:W2:Y:S02]  /*54c0*/  LDG.E R17, desc[UR24][R18.64] ;  /* 0x0000001812117981 */ /* 0x000ea4000c1e1900 */
[----:B--2---:R-:W-:Y:S01]  /*54d0*/  IMAD R27, R0, 0x89, R17 ;  /* 0x00000089001b7824 */ /* 0x004fe200078e0211 */
[----:B------:R-:W-:-:S03]  /*54e0*/  IADD3 R25, PT, PT, R17, -0x1, RZ ;  /* 0xffffffff11197810 */ /* 0x000fc60007ffe0ff */
[----:B-1----:R-:W-:Y:S02]  /*54f0*/  IMAD.WIDE R16, R27, 0x4, R22 ;  /* 0x000000041b107825 */ /* 0x002fe400078e0216 */
[----:B------:R0:W-:Y:S04]  /*5500*/  STG.E desc[UR24][R18.64], R25 ;  /* 0x0000001912007986 */ /* 0x0001e8000c101918 */
[----:B------:R0:W-:Y:S02]  /*5510*/  STG.E desc[UR24][R16.64], R3 ;  /* 0x0000000310007986 */ /* 0x0001e4000c101918 */
.L_x_63:
[----:B------:R-:W-:Y:S05]  /*5520*/  BSYNC.RECONVERGENT B3 ;  /* 0x0000000000037941 */ /* 0x000fea0003800200 */
.L_x_61:
[----:B0-2---:R-:W2:Y:S01]  /*5530*/  LDG.E R16, desc[UR24][R4.64] ;  /* 0x0000001804107981 */ /* 0x005ea2000c1e1900 */
[----:B------:R-:W-:-:S05]  /*5540*/  VIADD R3, R3, 0x1 ;  /* 0x0000000103037836 */ /* 0x000fca0000000000 */
[----:B--2---:R-:W-:-:S13]  /*5550*/  ISETP.GE.AND P0, PT, R3, R16, PT ;  /* 0x000000100300720c */ /* 0x004fda0003f06270 */
[----:B------:R-:W-:Y:S05]  /*5560*/  @!P0 BRA `(.L_x_64) ;  /* 0xfffffffc009c8947 */ /* 0x000fea000383ffff */
[----:B------:R-:W-:Y:S05]  /*5570*/  BSYNC.RECONVERGENT B2 ;  /* 0x0000000000027941 */ /* 0x000fea0003800200 */
.L_x_60:
[----:B-1----:R-:W2:Y:S02]  /*5580*/  LDG.E R23, desc[UR24][R18.64] ;  /* 0x0000001812177981 */ /* 0x002ea4000c1e1900 */
[----:B--2---:R-:W-:-:S07]  /*5590*/  IADD3 R23, PT, PT, -R23, 0x88, RZ ;  /* 0x0000008817177810 */ /* 0x004fce0007ffe1ff */
.L_x_59:
[----:B------:R-:W-:Y:S05]  /*55a0*/  BSYNC.RECONVERGENT B1 ;  /* 0x0000000000017941 */ /* 0x000fea0003800200 */
.L_x_58:
[----:B------:R0:W-:Y:S01]  /*55b0*/  STG.E desc[UR24][R18.64], R23 ;  /* 0x0000001712007986 */ /* 0x0001e2000c101918 */
[----:B------:R-:W1:Y:S03]  /*55c0*/  LDC.64 R4, c[0x0][0x448] ;  /* 0x00011200ff047b82 */ /* 0x000e660000000a00 */
[----:B------:R-:W2:Y:S05]  /*55d0*/  LDG.E R3, desc[UR24][R14.64] ;  /* 0x000000180e037981 */ /* 0x000eaa000c1e1900 */
[----:B------:R-:W3:Y:S01]  /*55e0*/  LDC.64 R16, c[0x0][0x440] ;  /* 0x00011000ff107b82 */ /* 0x000ee20000000a00 */
[----:B-1----:R-:W-:Y:S01]  /*55f0*/  IMAD.WIDE R4, R0, 0x4, R4 ;  /* 0x0000000400047825 */ /* 0x002fe200078e0204 */
[----:B--2---:R-:W-:-:S05]  /*5600*/  IADD3 R3, PT, PT, R3, -0x1, RZ ;  /* 0xffffffff03037810 */ /* 0x004fca0007ffe0ff */
[----:B------:R0:W-:Y:S04]  /*5610*/  STG.E desc[UR24][R4.64], R3 ;  /* 0x0000000304007986 */ /* 0x0001e8000c101918 */
[----:B------:R-:W2:Y:S01]  /*5620*/  LDG.E R25, desc[UR24][R18.64] ;  /* 0x0000001812197981 */ /* 0x000ea2000c1e1900 */
[----:B---3--:R-:W-:-:S05]  /*5630*/  IMAD.WIDE R20, R0, 0x4, R16 ;  /* 0x0000000400147825 */ /* 0x008fca00078e0210 */
[----:B--2---:R0:W-:Y:S04]  /*5640*/  STG.E desc[UR24][R20.64], R25 ;  /* 0x0000001914007986 */ /* 0x0041e8000c101918 */
        /* <DEDUP_REMOVED lines=9> */
[----:B------:R-:W-:Y:S01]  /*56e0*/  BSSY.RECONVERGENT B2, `(.L_x_67) ;  /* 0x0000043000027945 */ /* 0x000fe20003800200 */
[----:B------:R-:W-:Y:S01]  /*56f0*/  MOV R3, 0x89 ;  /* 0x0000008900037802 */ /* 0x000fe20000000f00 */
[----:B------:R-:W-:Y:S01]  /*5700*/  HFMA2 R18, -RZ, RZ, 0, 0 ;  /* 0x00000000ff127431 */ /* 0x000fe200000001ff */
[----:B------:R-:W-:Y:S01]  /*5710*/  LOP3.LUT R19, R26, 0x7, RZ, 0xc0, !PT ;  /* 0x000000071a137812 */ /* 0x000fe200078ec0ff */
[----:B------:R-:W-:Y:S02]  /*5720*/  IMAD.MOV.U32 R28, RZ, RZ, RZ ;  /* 0x000000ffff1c7224 */ /* 0x000fe400078e00ff */
[----:B------:R-:W-:Y:S02]  /*5730*/  IMAD.MOV.U32 R16, RZ, RZ, RZ ;  /* 0x000000ffff107224 */ /* 0x000fe400078e00ff */
[----:B------:R-:W-:-:S02]  /*5740*/  IMAD R3, R0, R3, 0x88 ;  /* 0x0000008800037424 */ /* 0x000fc400078e0203 */
[----:B--2---:R-:W-:Y:S02]  /*5750*/  IMAD R17, R0, 0x89, R17 ;  /* 0x0000008900117824 */ /* 0x004fe400078e0211 */
[----:B------:R-:W-:Y:S05]  /*5760*/  @!P0 BRA `(.L_x_68) ;  /* 0x0000000000e88947 */ /* 0x000fea0003800000 */
[----:B------:R-:W0:Y:S01]  /*5770*/  LDCU.64 UR4, c[0x0][0x380] ;  /* 0x00007000ff0477ac */ /* 0x000e220008000a00 */
[----:B------:R-:W-:Y:S01]  /*5780*/  LOP3.LUT R18, R26, 0x7ffffff8, RZ, 0xc0, !PT ;  /* 0x7ffffff81a127812 */ /* 0x000fe200078ec0ff */
[----:B------:R-:W-:Y:S01]  /*5790*/  IMAD.MOV.U32 R27, RZ, RZ, R17 ;  /* 0x000000ffff1b7224 */ /* 0x000fe200078e0011 */
[----:B------:R-:W-:Y:S02]  /*57a0*/  MOV R28, RZ ;  /* 0x000000ff001c7202 */ /* 0x000fe40000000f00 */
[----:B------:R-:W-:Y:S01]  /*57b0*/  MOV R29, R3 ;  /* 0x00000003001d7202 */ /* 0x000fe20000000f00 */
[----:B------:R-:W-:Y:S01]  /*57c0*/  IMAD.MOV R46, RZ, RZ, -R18 ;  /* 0x000000ffff2e7224 */ /* 0x000fe200078e0a12 */
[----:B0-----:R-:W-:-:S04]  /*57d0*/  UIADD3 UR4, UP0, UPT, UR4, -0xc, URZ ;  /* 0xfffffff404047890 */ /* 0x001fc8000ff1e0ff */
[----:B------:R-:W-:Y:S02]  /*57e0*/  UIADD3.X UR5, UPT, UPT, UR5, -0x1, URZ, UP0, !UPT ;  /* 0xffffffff05057890 */ /* 0x000fe400087fe4ff */
[----:B------:R-:W-:-:S04]  /*57f0*/  MOV R20, UR4 ;  /* 0x0000000400147c02 */ /* 0x000fc80008000f00 */
[----:B------:R-:W-:-:S07]  /*5800*/  IMAD.U32 R21, RZ, RZ, UR5 ;  /* 0x00000005ff157e24 */ /* 0x000fce000f8e00ff */
.L_x_69:
        /* <DEDUP_REMOVED lines=17> */
[----:B------:R0:W4:Y:S01]  /*5920*/  LDG.E R45, desc[UR24][R22.64+-0x10] ;  /* 0xfffff018162d7981 */ /* 0x000122000c1e1900 */
[----:B------:R-:W-:Y:S01]  /*5930*/  VIADD R46, R46, 0x8 ;  /* 0x000000082e2e7836 */ /* 0x000fe20000000000 */
[----:B------:R-:W-:Y:S01]  /*5940*/  IADD3 R28, PT, PT, R28, -0x8, RZ ;  /* 0xfffffff81c1c7810 */ /* 0x000fe20007ffe0ff */
[----:B------:R-:W-:Y:S01]  /*5950*/  VIADD R27, R27, 0xfffffff8 ;  /* 0xfffffff81b1b7836 */ /* 0x000fe20000000000 */
[----:B------:R-:W-:-:S02]  /*5960*/  IADD3 R29, PT, PT, R29, -0x8, RZ ;  /* 0xfffffff81d1d7810 */ /* 0x000fc40007ffe0ff */
[----:B--2---:R-:W-:Y:S02]  /*5970*/  ISETP.GT.AND P0, PT, R30, R31, PT ;  /* 0x0000001f1e00720c */ /* 0x004fe40003f04270 */
[----:B------:R-:W-:Y:S02]  /*5980*/  IADD3 R30, PT, PT, R16, 0x1, RZ ;  /* 0x00000001101e7810 */ /* 0x000fe40007ffe0ff */
[----:B---3--:R-:W-:-:S09]  /*5990*/  ISETP.GT.AND P1, PT, R32, R33, PT ;  /* 0x000000212000720c */ /* 0x008fd20003f24270 */
[----:B------:R-:W-:Y:S01]  /*59a0*/  @!P0 IMAD.MOV R30, RZ, RZ, R16 ;  /* 0x000000ffff1e8224 */ /* 0x000fe200078e0210 */
[----:B----4-:R-:W-:-:S04]  /*59b0*/  ISETP.GT.AND P0, PT, R34, R35, PT ;  /* 0x000000232200720c */ /* 0x010fc80003f04270 */
[----:B------:R-:W-:Y:S01]  /*59c0*/  IADD3 R16, PT, PT, R30, 0x1, RZ ;  /* 0x000000011e107810 */ /* 0x000fe20007ffe0ff */
[----:B------:R-:W-:Y:S01]  /*59d0*/  @!P1 IMAD.MOV R16, RZ, RZ, R30 ;  /* 0x000000ffff109224 */ /* 0x000fe200078e021e */
[----:B------:R-:W-:-:S04]  /*59e0*/  ISETP.GT.AND P1, PT, R36, R37, PT ;  /* 0x000000252400720c */ /* 0x000fc80003f24270 */
[----:B------:R-:W-:-:S03]  /*59f0*/  IADD3 R30, PT, PT, R16, 0x1, RZ ;  /* 0x00000001101e7810 */ /* 0x000fc60007ffe0ff */
[----:B------:R-:W-:Y:S01]  /*5a00*/  @!P0 IMAD.MOV R30, RZ, RZ, R16 ;  /* 0x000000ffff1e8224 */ /* 0x000fe200078e0210 */
[----:B------:R-:W-:-:S04]  /*5a10*/  ISETP.GT.AND P0, PT, R38, R39, PT ;  /* 0x000000272600720c */ /* 0x000fc80003f04270 */
[----:B------:R-:W-:Y:S01]  /*5a20*/  IADD3 R16, PT, PT, R30, 0x1, RZ ;  /* 0x000000011e107810 */ /* 0x000fe20007ffe0ff */
[----:B------:R-:W-:Y:S01]  /*5a30*/  @!P1 IMAD.MOV R16, RZ, RZ, R30 ;  /* 0x000000ffff109224 */ /* 0x000fe200078e021e */
[----:B------:R-:W-:-:S04]  /*5a40*/  ISETP.GT.AND P1, PT, R40, R41, PT ;  /* 0x000000292800720c */ /* 0x000fc80003f24270 */
[----:B0-----:R-:W-:-:S03]  /*5a50*/  IADD3 R22, PT, PT, R16, 0x1, RZ ;  /* 0x0000000110167810 */ /* 0x001fc60007ffe0ff */
[----:B------:R-:W-:Y:S01]  /*5a60*/  @!P0 IMAD.MOV R22, RZ, RZ, R16 ;  /* 0x000000ffff168224 */ /* 0x000fe200078e0210 */
[----:B------:R-:W-:-:S04]  /*5a70*/  ISETP.GT.AND P0, PT, R42, R43, PT ;  /* 0x0000002b2a00720c */ /* 0x000fc80003f04270 */
[----:B------:R-:W-:Y:S01]  /*5a80*/  IADD3 R16, PT, PT, R22, 0x1, RZ ;  /* 0x0000000116107810 */ /* 0x000fe20007ffe0ff */
[----:B------:R-:W-:Y:S01]  /*5a90*/  @!P1 IMAD.MOV R16, RZ, RZ, R22 ;  /* 0x000000ffff109224 */ /* 0x000fe200078e0216 */
[----:B------:R-:W-:-:S04]  /*5aa0*/  ISETP.GT.AND P1, PT, R44, R45, PT ;  /* 0x0000002d2c00720c */ /* 0x000fc80003f24270 */
[----:B------:R-:W-:-:S03]  /*5ab0*/  IADD3 R22, PT, PT, R16, 0x1, RZ ;  /* 0x0000000110167810 */ /* 0x000fc60007ffe0ff */
[----:B------:R-:W-:Y:S02]  /*5ac0*/  @!P0 IADD3 R22, PT, PT, R16, RZ, RZ ;  /* 0x000000ff10168210 */ /* 0x000fe40007ffe0ff */
[----:B------:R-:W-:-:S03]  /*5ad0*/  ISETP.NE.AND P0, PT, R46, RZ, PT ;  /* 0x000000ff2e00720c */ /* 0x000fc60003f05270 */
[----:B------:R-:W-:Y:S02]  /*5ae0*/  VIADD R16, R22, 0x1 ;  /* 0x0000000116107836 */ /* 0x000fe40000000000 */
[----:B------:R-:W-:-:S08]  /*5af0*/  @!P1 IMAD.MOV R16, RZ, RZ, R22 ;  /* 0x000000ffff109224 */ /* 0x000fd000078e0216 */
[----:B------:R-:W-:Y:S05]  /*5b00*/  @P0 BRA `(.L_x_69) ;  /* 0xfffffffc00400947 */ /* 0x000fea000383ffff */
.L_x_68:
[----:B------:R-:W-:Y:S05]  /*5b10*/  BSYNC.RECONVERGENT B2 ;  /* 0x0000000000027941 */ /* 0x000fea0003800200 */
.L_x_67:
        /* <DEDUP_REMOVED lines=23> */
[----:B------:R-:W4:Y:S04]  /*5c90*/  LDG.E R31, desc[UR24][R24.64+-0x8] ;  /* 0xfffff818181f7981 */ /* 0x000f28000c1e1900 */
[----:B------:R0:W4:Y:S02]  /*5ca0*/  LDG.E R34, desc[UR24][R28.64+-0x8] ;  /* 0xfffff8181c227981 */ /* 0x000124000c1e1900 */
[----:B0-----:R-:W-:-:S02]  /*5cb0*/  IADD3 R28, PT, PT, -R18, -0x4, RZ ;  /* 0xfffffffc121c7810 */ /* 0x001fc40007ffe1ff */
[----:B--2---:R-:W-:Y:S02]  /*5cc0*/  ISETP.GT.AND P0, PT, R20, R23, PT ;  /* 0x000000171400720c */ /* 0x004fe40003f04270 */
[----:B------:R-:W-:-:S04]  /*5cd0*/  IADD3 R20, PT, PT, R18, 0x4, RZ ;  /* 0x0000000412147810 */ /* 0x000fc80007ffe0ff */
[----:B------:R-:W-:Y:S02]  /*5ce0*/  MOV R18, R20 ;  /* 0x0000001400127202 */ /* 0x000fe40000000f00 */
[----:B---3--:R-:W-:Y:S02]  /*5cf0*/  ISETP.GT.AND P1, PT, R19, R30, PT ;  /* 0x0000001e1300720c */ /* 0x008fe40003f24270 */
[----:B------:R-:W-:-:S03]  /*5d00*/  IADD3 R19, PT, PT, R16, 0x1, RZ ;  /* 0x0000000110137810 */ /* 0x000fc60007ffe0ff */
[----:B------:R-:W-:Y:S01]  /*5d10*/  @!P0 IMAD.MOV R19, RZ, RZ, R16 ;  /* 0x000000ffff138224 */ /* 0x000fe200078e0210 */
[----:B----4-:R-:W-:-:S04]  /*5d20*/  ISETP.GT.AND P0, PT, R27, R32, PT ;  /* 0x000000201b00720c */ /* 0x010fc80003f04270 */
[----:B------:R-:W-:-:S03]  /*5d30*/  IADD3 R16, PT, PT, R19, 0x1, RZ ;  /* 0x0000000113107810 */ /* 0x000fc60007ffe0ff */
[----:B------:R-:W-:Y:S01]  /*5d40*/  @!P1 IMAD.MOV R16, RZ, RZ, R19 ;  /* 0x000000ffff109224 */ /* 0x000fe200078e0213 */
[----:B------:R-:W-:-:S04]  /*5d50*/  ISETP.GT.AND P1, PT, R31, R34, PT ;  /* 0x000000221f00720c */ /* 0x000fc80003f24270 */
[----:B------:R-:W-:Y:S01]  /*5d60*/  IADD3 R19, PT, PT, R16, 0x1, RZ ;  /* 0x0000000110137810 */ /* 0x000fe20007ffe0ff */
[----:B------:R-:W-:-:S04]  /*5d70*/  @!P0 IMAD.MOV R19, RZ, RZ, R16 ;  /* 0x000000ffff138224 */ /* 0x000fc800078e0210 */
[----:B------:R-:W-:-:S04]  /*5d80*/  VIADD R16, R19, 0x1 ;  /* 0x0000000113107836 */ /* 0x000fc80000000000 */
[----:B------:R-:W-:-:S07]  /*5d90*/  @!P1 IMAD.MOV R16, RZ, RZ, R19 ;  /* 0x000000ffff109224 */ /* 0x000fce00078e0213 */
.L_x_71:
[----:B------:R-:W-:Y:S05]  /*5da0*/  BSYNC.RECONVERGENT B2 ;  /* 0x0000000000027941 */ /* 0x000fea0003800200 */
.L_x_70:
        /* <DEDUP_REMOVED lines=24> */
[----:B------:R-:W-:-:S05]  /*5f30*/  @!P2 IMAD.MOV R19, RZ, RZ, R16 ;  /* 0x000000ffff13a224 */ /* 0x000fca00078e0210 */
[----:B------:R-:W-:Y:S01]  /*5f40*/  IADD3 R16, PT, PT, R19, 0x1, RZ ;  /* 0x0000000113107810 */ /* 0x000fe20007ffe0ff */
[----:B------:R-:W-:-:S07]  /*5f50*/  @!P0 IMAD.MOV R16, RZ, RZ, R19 ;  /* 0x000000ffff108224 */ /* 0x000fce00078e0213 */
.L_x_73:
[----:B------:R-:W-:Y:S05]  /*5f60*/  BSYNC.RECONVERGENT B2 ;  /* 0x0000000000027941 */ /* 0x000fea0003800200 */
.L_x_72:
        /* <DEDUP_REMOVED lines=8> */
[----:B------:R-:W-:Y:S02]  /*5ff0*/  IADD3 R3, PT, PT, R16, 0x1, RZ ;  /* 0x0000000110037810 */ /* 0x000fe40007ffe0ff */
[----:B--2---:R-:W-:-:S13]  /*6000*/  ISETP.GT.AND P0, PT, R18, R21, PT ;  /* 0x000000151200720c */ /* 0x004fda0003f04270 */
[----:B------:R-:W-:-:S05]  /*6010*/  @!P0 IMAD.MOV R3, RZ, RZ, R16 ;  /* 0x000000ffff038224 */ /* 0x000fca00078e0210 */
[----:B------:R-:W-:-:S07]  /*6020*/  MOV R16, R3 ;  /* 0x0000000300107202 */ /* 0x000fce0000000f00 */
.L_x_66:
[----:B------:R-:W-:Y:S05]  /*6030*/  BSYNC.RECONVERGENT B1 ;  /* 0x0000000000017941 */ /* 0x000fea0003800200 */
.L_x_65:
[----:B------:R-:W-:Y:S01]  /*6040*/  ISETP.NE.AND P0, PT, R16, RZ, PT ;  /* 0x000000ff1000720c */ /* 0x000fe20003f05270 */
[----:B------:R-:W-:-:S12]  /*6050*/  BSSY.RECONVERGENT B1, `(.L_x_74) ;  /* 0x00000d3000017945 */ /* 0x000fd80003800200 */
[----:B------:R-:W-:Y:S05]  /*6060*/  @!P0 BRA `(.L_x_75) ;  /* 0x0000000c00448947 */ /* 0x000fea0003800000 */
[C---:B------:R-:W-:Y:S01]  /*6070*/  ISETP.GE.U32.AND P0, PT, R16.reuse, 0x4, PT ;  /* 0x000000041000780c */ /* 0x040fe20003f06070 */
[----:B------:R-:W-:Y:S01]  /*6080*/  BSSY.RECONVERGENT B2, `(.L_x_76) ;  /* 0x000009f000027945 */ /* 0x000fe20003800200 */
[----:B------:R-:W-:Y:S01]  /*6090*/  LOP3.LUT R3, R16, 0x3, RZ, 0xc0, !PT ;  /* 0x0000000310037812 */ /* 0x000fe200078ec0ff */
[----:B------:R-:W-:Y:S02]  /*60a0*/  HFMA2 R51, -RZ, RZ, 0, 0 ;  /* 0x00000000ff337431 */ /* 0x000fe400000001ff */
[----:B------:R-:W-:Y:S01]  /*60b0*/  IMAD.MOV.U32 R21, RZ, RZ, RZ ;  /* 0x000000ffff157224 */ /* 0x000fe200078e00ff */
[----:B------:R-:W-:-:S07]  /*60c0*/  ISETP.NE.AND P1, PT, R3, RZ, PT ;  /* 0x000000ff0300720c */ /* 0x000fce0003f25270 */
[----:B------:R-:W-:Y:S06]  /*60d0*/  @!P0 BRA `(.L_x_77) ;  /* 0x0000000800648947 */ /* 0x000fec0003800000 */
[----:B------:R-:W-:Y:S01]  /*60e0*/  LOP3.LUT R51, R16, 0xfffffffc, RZ, 0xc0, !PT ;  /* 0xfffffffc10337812 */ /* 0x000fe200078ec0ff */
[----:B------:R-:W-:Y:S01]  /*60f0*/  IMAD.MOV.U32 R21, RZ, RZ, RZ ;  /* 0x000000ffff157224 */ /* 0x000fe200078e00ff */
[----:B------:R-:W-:-:S07]  /*6100*/  MOV R50, RZ ;  /* 0x000000ff00327202 */ /* 0x000fce0000000f00 */
.L_x_78:
        /* <DEDUP_REMOVED lines=13> */
[----:B------:R-:W4:Y:S04]  /*61e0*/  LDG.E.64 R22, desc[UR24][R48.64+0x10] ;  /* 0x0000101830167981 */ /* 0x000f28000c1e1b00 */
[----:B------:R-:W4:Y:S04]  /*61f0*/  LDG.E.64 R24, desc[UR24][R48.64+0x18] ;  /* 0x0000181830187981 */ /* 0x000f28000c1e1b00 */
[----:B------:R-:W4:Y:S04]  /*6200*/  LDG.E.64 R26, desc[UR24][R48.64+0x20] ;  /* 0x00002018301a7981 */ /* 0x000f28000c1e1b00 */
[----:B------:R-:W4:Y:S04]  /*6210*/  LDG.E.64 R28, desc[UR24][R48.64+0x28] ;  /* 0x00002818301c7981 */ /* 0x000f28000c1e1b00 */
[----:B------:R-:W4:Y:S01]  /*6220*/  LDG.E.64 R30, desc[UR24][R48.64+0x30] ;  /* 0x00003018301e7981 */ /* 0x000f22000c1e1b00 */
        /* <DEDUP_REMOVED lines=10> */
[----:B------:R0:W-:Y:S04]  /*62d0*/  STG.E.64 desc[UR24][R46.64+0x10], R22 ;  /* 0x000010162e007986 */ /* 0x0001e8000c101b18 */
[----:B------:R-:W-:Y:S04]  /*62e0*/  STG.E.64 desc[UR24][R46.64+0x18], R24 ;  /* 0x000018182e007986 */ /* 0x000fe8000c101b18 */
[----:B------:R1:W-:Y:S04]  /*62f0*/  STG.E.64 desc[UR24][R46.64+0x20], R26 ;  /* 0x0000201a2e007986 */ /* 0x0003e8000c101b18 */
[----:B------:R-:W-:Y:S04]  /*6300*/  STG.E.64 desc[UR24][R46.64+0x28], R28 ;  /* 0x0000281c2e007986 */ /* 0x000fe8000c101b18 */
[----:B------:R1:W-:Y:S04]  /*6310*/  STG.E.64 desc[UR24][R46.64+0x30], R30 ;  /* 0x0000301e2e007986 */ /* 0x0003e8000c101b18 */
[----:B--2---:R-:W-:Y:S04]  /*6320*/  STG.E.64 desc[UR24][R48.64+0x8], R44 ;  /* 0x0000082c30007986 */ /* 0x004fe8000c101b18 */
[----:B------:R-:W-:Y:S04]  /*6330*/  STG.E.64 desc[UR24][R48.64], R32 ;  /* 0x0000002030007986 */ /* 0x000fe8000c101b18 */
[----:B------:R-:W-:Y:S04]  /*6340*/  STG.E.64 desc[UR24][R48.64+0x20], R38 ;  /* 0x0000202630007986 */ /* 0x000fe8000c101b18 */
[----:B------:R-:W-:Y:S04]  /*6350*/  STG.E.64 desc[UR24][R48.64+0x28], R40 ;  /* 0x0000282830007986 */ /* 0x000fe8000c101b18 */
[----:B---3--:R-:W-:Y:S04]  /*6360*/  STG.E.64 desc[UR24][R48.64+0x30], R42 ;  /* 0x0000302a30007986 */ /* 0x008fe8000c101b18 */
[----:B----4-:R2:W-:Y:S04]  /*6370*/  STG.E.64 desc[UR24][R48.64+0x10], R34 ;  /* 0x0000102230007986 */ /* 0x0105e8000c101b18 */
[----:B------:R3:W-:Y:S04]  /*6380*/  STG.E.64 desc[UR24][R48.64+0x18], R36 ;  /* 0x0000182430007986 */ /* 0x0007e8000c101b18 */
[----:B0-----:R-:W4:Y:S04]  /*6390*/  LDG.E R23, desc[UR24][R4.64] ;  /* 0x0000001804177981 */ /* 0x001f28000c1e1900 */
[----:B-1----:R-:W2:Y:S01]  /*63a0*/  LDG.E R27, desc[UR24][R18.64+-0x4] ;  /* 0xfffffc18121b7981 */ /* 0x002ea2000c1e1900 */
[----:B----4-:R-:W-:-:S05]  /*63b0*/  IADD3 R23, PT, PT, R52, -0x1, R23 ;  /* 0xffffffff34177810 */ /* 0x010fca0007ffe017 */
[----:B------:R-:W-:-:S04]  /*63c0*/  IMAD.WIDE R22, R23, 0x4, R16 ;  /* 0x0000000417167825 */ /* 0x000fc800078e0210 */
[--C-:B--2---:R-:W-:Y:S01]  /*63d0*/  IMAD.WIDE R46, R27, 0x38, R20.reuse ;  /* 0x000000381b2e7825 */ /* 0x104fe200078e0214 */
[----:B------:R-:W2:Y:S04]  /*63e0*/  LDG.E R25, desc[UR24][R22.64] ;  /* 0x0000001816197981 */ /* 0x000ea8000c1e1900 */
[----:B------:R-:W4:Y:S04]  /*63f0*/  LDG.E.64 R34, desc[UR24][R46.64] ;  /* 0x000000182e227981 */ /* 0x000f28000c1e1b00 */
[----:B---3--:R-:W3:Y:S04]  /*6400*/  LDG.E.64 R36, desc[UR24][R46.64+0x8] ;  /* 0x000008182e247981 */ /* 0x008ee8000c1e1b00 */
[----:B------:R-:W3:Y:S04]  /*6410*/  LDG.E.64 R22, desc[UR24][R46.64+0x10] ;  /* 0x000010182e167981 */ /* 0x000ee8000c1e1b00 */
[----:B------:R-:W3:Y:S04]  /*6420*/  LDG.E.64 R26, desc[UR24][R46.64+0x20] ;  /* 0x000020182e1a7981 */ /* 0x000ee8000c1e1b00 */
[----:B------:R-:W3:Y:S04]  /*6430*/  LDG.E.64 R28, desc[UR24][R46.64+0x28] ;  /* 0x000028182e1c7981 */ /* 0x000ee8000c1e1b00 */
[----:B------:R-:W3:Y:S01]  /*6440*/  LDG.E.64 R30, desc[UR24][R46.64+0x30] ;  /* 0x000030182e1e7981 */ /* 0x000ee2000c1e1b00 */
[----:B--2---:R-:W-:-:S03]  /*6450*/  IMAD.WIDE R48, R25, 0x38, R20 ;  /* 0x0000003819307825 */ /* 0x004fc600078e0214 */
[----:B------:R-:W2:Y:S04]  /*6460*/  LDG.E.64 R24, desc[UR24][R46.64+0x18] ;  /* 0x000018182e187981 */ /* 0x000ea8000c1e1b00 */
[----:B------:R-:W2:Y:S04]  /*6470*/  LDG.E.64 R44, desc[UR24][R48.64+0x8] ;  /* 0x00000818302c7981 */ /* 0x000ea8000c1e1b00 */
[----:B------:R-:W2:Y:S04]  /*6480*/  LDG.E.64 R32, desc[UR24][R48.64] ;  /* 0x0000001830207981 */ /* 0x000ea8000c1e1b00 */
[----:B----4-:R0:W-:Y:S04]  /*6490*/  STG.E.64 desc[UR24][R48.64], R34 ;  /* 0x0000002230007986 */ /* 0x0101e8000c101b18 */
[----:B---3--:R1:W-:Y:S04]  /*64a0*/  STG.E.64 desc[UR24][R48.64+0x8], R36 ;  /* 0x0000082430007986 */ /* 0x0083e8000c101b18 */
[----:B------:R-:W3:Y:S04]  /*64b0*/  LDG.E.64 R38, desc[UR24][R48.64+0x20] ;  /* 0x0000201830267981 */ /* 0x000ee8000c1e1b00 */
[----:B------:R-:W4:Y:S04]  /*64c0*/  LDG.E.64 R40, desc[UR24][R48.64+0x28] ;  /* 0x0000281830287981 */ /* 0x000f28000c1e1b00 */
[----:B0-----:R-:W4:Y:S04]  /*64d0*/  LDG.E.64 R34, desc[UR24][R48.64+0x10] ;  /* 0x0000101830227981 */ /* 0x001f28000c1e1b00 */
[----:B-1----:R-:W4:Y:S04]  /*64e0*/  LDG.E.64 R36, desc[UR24][R48.64+0x18] ;  /* 0x0000181830247981 */ /* 0x002f28000c1e1b00 */
[----:B------:R-:W4:Y:S04]  /*64f0*/  LDG.E.64 R42, desc[UR24][R48.64+0x30] ;  /* 0x00003018302a7981 */ /* 0x000f28000c1e1b00 */
[----:B------:R0:W-:Y:S04]  /*6500*/  STG.E.64 desc[UR24][R48.64+0x10], R22 ;  /* 0x0000101630007986 */ /* 0x0001e8000c101b18 */
[----:B------:R-:W-:Y:S04]  /*6510*/  STG.E.64 desc[UR24][R48.64+0x20], R26 ;  /* 0x0000201a30007986 */ /* 0x000fe8000c101b18 */
[----:B------:R-:W-:Y:S04]  /*6520*/  STG.E.64 desc[UR24][R48.64+0x28], R28 ;  /* 0x0000281c30007986 */ /* 0x000fe8000c101b18 */
[----:B------:R-:W-:Y:S04]  /*6530*/  STG.E.64 desc[UR24][R48.64+0x30], R30 ;  /* 0x0000301e30007986 */ /* 0x000fe8000c101b18 */
[----:B--2---:R1:W-:Y:S04]  /*6540*/  STG.E.64 desc[UR24][R48.64+0x18], R24 ;  /* 0x0000181830007986 */ /* 0x0043e8000c101b18 */
[----:B------:R2:W-:Y:S04]  /*6550*/  STG.E.64 desc[UR24][R46.64+0x8], R44 ;  /* 0x0000082c2e007986 */ /* 0x0005e8000c101b18 */
[----:B------:R2:W-:Y:S04]  /*6560*/  STG.E.64 desc[UR24][R46.64], R32 ;  /* 0x000000202e007986 */ /* 0x0005e8000c101b18 */
[----:B---3--:R-:W-:Y:S04]  /*6570*/  STG.E.64 desc[UR24][R46.64+0x20], R38 ;  /* 0x000020262e007986 */ /* 0x008fe8000c101b18 */
[----:B----4-:R-:W-:Y:S04]  /*6580*/  STG.E.64 desc[UR24][R46.64+0x28], R40 ;  /* 0x000028282e007986 */ /* 0x010fe8000c101b18 */
[----:B------:R3:W-:Y:S04]  /*6590*/  STG.E.64 desc[UR24][R46.64+0x10], R34 ;  /* 0x000010222e007986 */ /* 0x0007e8000c101b18 */
[----:B------:R4:W-:Y:S04]  /*65a0*/  STG.E.64 desc[UR24][R46.64+0x18], R36 ;  /* 0x000018242e007986 */ /* 0x0009e8000c101b18 */
[----:B------:R4:W-:Y:S04]  /*65b0*/  STG.E.64 desc[UR24][R46.64+0x30], R42 ;  /* 0x0000302a2e007986 */ /* 0x0009e8000c101b18 */
[----:B0-----:R-:W2:Y:S04]  /*65c0*/  LDG.E R23, desc[UR24][R4.64] ;  /* 0x0000001804177981 */ /* 0x001ea8000c1e1900 */
[----:B-1----:R-:W3:Y:S01]  /*65d0*/  LDG.E R25, desc[UR24][R18.64+-0x8] ;  /* 0xfffff81812197981 */ /* 0x002ee2000c1e1900 */
[----:B--2---:R-:W-:-:S05]  /*65e0*/  IADD3 R23, PT, PT, R52, -0x2, R23 ;  /* 0xfffffffe34177810 */ /* 0x004fca0007ffe017 */
[----:B------:R-:W-:-:S05]  /*65f0*/  IMAD.WIDE R22, R23, 0x4, R16 ;  /* 0x0000000417167825 */ /* 0x000fca00078e0210 */
[----:B------:R3:W2:Y:S02]  /*6600*/  LDG.E R27, desc[UR24][R22.64] ;  /* 0x00000018161b7981 */ /* 0x0006a4000c1e1900 */
[----:B---3--:R-:W-:-:S05]  /*6610*/  IMAD.WIDE R22, R25, 0x38, R20 ;  /* 0x0000003819167825 */ /* 0x008fca00078e0214 */
[----:B------:R-:W3:Y:S04]  /*6620*/  LDG.E.64 R48, desc[UR24][R22.64] ;  /* 0x0000001816307981 */ /* 0x000ee8000c1e1b00 */
[----:B------:R-:W3:Y:S04]  /*6630*/  LDG.E.64 R44, desc[UR24][R22.64+0x8] ;  /* 0x00000818162c7981 */ /* 0x000ee8000c1e1b00 */
[----:B------:R-:W3:Y:S04]  /*6640*/  LDG.E.64 R24, desc[UR24][R22.64+0x10] ;  /* 0x0000101816187981 */ /* 0x000ee8000c1e1b00 */
[----:B------:R-:W3:Y:S04]  /*6650*/  LDG.E.64 R28, desc[UR24][R22.64+0x18] ;  /* 0x00001818161c7981 */ /* 0x000ee8000c1e1b00 */
[----:B------:R-:W3:Y:S04]  /*6660*/  LDG.E.64 R30, desc[UR24][R22.64+0x20] ;  /* 0x00002018161e7981 */ /* 0x000ee8000c1e1b00 */
[----:B------:R-:W3:Y:S04]  /*6670*/  LDG.E.64 R32, desc[UR24][R22.64+0x28] ;  /* 0x0000281816207981 */ /* 0x000ee8000c1e1b00 */
[----:B------:R-:W3:Y:S01]  /*6680*/  LDG.E.64 R34, desc[UR24][R22.64+0x30] ;  /* 0x0000301816227981 */ /* 0x000ee2000c1e1b00 */
[----:B--2---:R-:W-:-:S05]  /*6690*/  IMAD.WIDE R26, R27, 0x38, R20 ;  /* 0x000000381b1a7825 */ /* 0x004fca00078e0214 */
[----:B----4-:R-:W2:Y:S04]  /*66a0*/  LDG.E.64 R36, desc[UR24][R26.64+0x8] ;  /* 0x000008181a247981 */ /* 0x010ea8000c1e1b00 */
[----:B------:R-:W4:Y:S04]  /*66b0*/  LDG.E.64 R38, desc[UR24][R26.64] ;  /* 0x000000181a267981 */ /* 0x000f28000c1e1b00 */
[----:B------:R-:W4:Y:S04]  /*66c0*/  LDG.E.64 R40, desc[UR24][R26.64+0x10] ;  /* 0x000010181a287981 */ /* 0x000f28000c1e1b00 */
[----:B---3--:R0:W-:Y:S04]  /*66d0*/  STG.E.64 desc[UR24][R26.64], R48 ;  /* 0x000000301a007986 */ /* 0x0081e8000c101b18 */
[----:B------:R1:W-:Y:S04]  /*66e0*/  STG.E.64 desc[UR24][R26.64+0x8], R44 ;  /* 0x0000082c1a007986 */ /* 0x0003e8000c101b18 */
[----:B------:R-:W3:Y:S04]  /*66f0*/  LDG.E.64 R42, desc[UR24][R26.64+0x18] ;  /* 0x000018181a2a7981 */ /* 0x000ee8000c1e1b00 */
[----:B------:R-:W3:Y:S04]  /*6700*/  LDG.E.64 R46, desc[UR24][R26.64+0x28] ;  /* 0x000028181a2e7981 */ /* 0x000ee8000c1e1b00 */
[----:B0-----:R-:W3:Y:S04]  /*6710*/  LDG.E.64 R48, desc[UR24][R26.64+0x30] ;  /* 0x000030181a307981 */ /* 0x001ee8000c1e1b00 */
[----:B-1----:R-:W3:Y:S04]  /*6720*/  LDG.E.64 R44, desc[UR24][R26.64+0x20] ;  /* 0x000020181a2c7981 */ /* 0x002ee8000c1e1b00 */
[----:B------:R0:W-:Y:S04]  /*6730*/  STG.E.64 desc[UR24][R26.64+0x10], R24 ;  /* 0x000010181a007986 */ /* 0x0001e8000c101b18 */
[----:B------:R-:W-:Y:S04]  /*6740*/  STG.E.64 desc[UR24][R26.64+0x18], R28 ;  /* 0x0000181c1a007986 */ /* 0x000fe8000c101b18 */
[----:B------:R-:W-:Y:S04]  /*6750*/  STG.E.64 desc[UR24][R26.64+0x20], R30 ;  /* 0x0000201e1a007986 */ /* 0x000fe8000c101b18 */
[----:B------:R-:W-:Y:S04]  /*6760*/  STG.E.64 desc[UR24][R26.64+0x28], R32 ;  /* 0x000028201a007986 */ /* 0x000fe8000c101b18 */
[----:B------:R1:W-:Y:S04]  /*6770*/  STG.E.64 desc[UR24][R26.64+0x30], R34 ;  /* 0x000030221a007986 */ /* 0x0003e8000c101b18 */
[----:B--2---:R-:W-:Y:S04]  /*6780*/  STG.E.64 desc[UR24][R22.64+0x8], R36 ;  /* 0x0000082416007986 */ /* 0x004fe8000c101b18 */
[----:B----4-:R-:W-:Y:S04]  /*6790*/  STG.E.64 desc[UR24][R22.64], R38 ;  /* 0x0000002616007986 */ /* 0x010fe8000c101b18 */
[----:B------:R-:W-:Y:S04]  /*67a0*/  STG.E.64 desc[UR24][R22.64+0x10], R40 ;  /* 0x0000102816007986 */ /* 0x000fe8000c101b18 */
[----:B---3--:R-:W-:Y:S04]  /*67b0*/  STG.E.64 desc[UR24][R22.64+0x18], R42 ;  /* 0x0000182a16007986 */ /* 0x008fe8000c101b18 */
        /* <DEDUP_REMOVED lines=10> */
[----:B------:R-:W4:Y:S04]  /*6860*/  LDG.E.64 R26, desc[UR24][R16.64] ;  /* 0x00000018101a7981 */ /* 0x000f28000c1e1b00 */
        /* <DEDUP_REMOVED lines=13> */
[----:B----4-:R-:W-:Y:S04]  /*6940*/  STG.E.64 desc[UR24][R52.64], R26 ;  /* 0x0000001a34007986 */ /* 0x010fe8000c101b18 */
[----:B------:R-:W-:Y:S04]  /*6950*/  STG.E.64 desc[UR24][R52.64+0x8], R24 ;  /* 0x0000081834007986 */ /* 0x000fe8000c101b18 */
[----:B--2---:R-:W-:Y:S04]  /*6960*/  STG.E.64 desc[UR24][R52.64+0x18], R22 ;  /* 0x0000181634007986 */ /* 0x004fe8000c101b18 */
[----:B------:R-:W-:Y:S04]  /*6970*/  STG.E.64 desc[UR24][R52.64+0x20], R28 ;  /* 0x0000201c34007986 */ /* 0x000fe8000c101b18 */
[----:B------:R-:W-:Y:S04]  /*6980*/  STG.E.64 desc[UR24][R52.64+0x28], R30 ;  /* 0x0000281e34007986 */ /* 0x000fe8000c101b18 */
[----:B------:R-:W-:Y:S04]  /*6990*/  STG.E.64 desc[UR24][R52.64+0x30], R18 ;  /* 0x0000301234007986 */ /* 0x000fe8000c101b18 */
[----:B---3--:R0:W-:Y:S04]  /*69a0*/  STG.E.64 desc[UR24][R52.64+0x10], R20 ;  /* 0x0000101434007986 */ /* 0x0081e8000c101b18 */
[----:B------:R1:W-:Y:S04]  /*69b0*/  STG.E.64 desc[UR24][R16.64], R32 ;  /* 0x0000002010007986 */ /* 0x0003e8000c101b18 */
[----:B------:R1:W-:Y:S04]  /*69c0*/  STG.E.64 desc[UR24][R16.64+0x8], R34 ;  /* 0x0000082210007986 */ /* 0x0003e8000c101b18 */
[----:B------:R1:W-:Y:S01]  /*69d0*/  STG.E.64 desc[UR24][R16.64+0x10], R36 ;  /* 0x0000102410007986 */ /* 0x0003e2000c101b18 */
[----:B0-----:R-:W-:-:S03]  /*69e0*/  VIADD R20, R50, 0x4 ;  /* 0x0000000432147836 */ /* 0x001fc60000000000 */
[----:B------:R1:W-:Y:S04]  /*69f0*/  STG.E.64 desc[UR24][R16.64+0x18], R38 ;  /* 0x0000182610007986 */ /* 0x0003e8000c101b18 */
[----:B------:R1:W-:Y:S04]  /*6a00*/  STG.E.64 desc[UR24][R16.64+0x20], R40 ;  /* 0x0000202810007986 */ /* 0x0003e8000c101b18 */
[----:B------:R1:W-:Y:S04]  /*6a10*/  STG.E.64 desc[UR24][R16.64+0x28], R42 ;  /* 0x0000282a10007986 */ /* 0x0003e8000c101b18 */
[----:B------:R1:W-:Y:S01]  /*6a20*/  STG.E.64 desc[UR24][R16.64+0x30], R44 ;  /* 0x0000302c10007986 */ /* 0x0003e2000c101b18 */
[----:B------:R-:W-:-:S02]  /*6a30*/  ISETP.NE.AND P0, PT, R20, R51, PT ;  /* 0x000000331400720c */ /* 0x000fc40003f05270 */
[----:B------:R-:W-:Y:S02]  /*6a40*/  IADD3 R21, PT, PT, -R50, -0x4, RZ ;  /* 0xfffffffc32157810 */ /* 0x000fe40007ffe1ff */
[----:B------:R-:W-:-:S09]  /*6a50*/  MOV R50, R20 ;  /* 0x0000001400327202 */ /* 0x000fd20000000f00 */
[----:B-1----:R-:W-:Y:S05]  /*6a60*/  @P0 BRA `(.L_x_78) ;  /* 0xfffffff400a80947 */ /* 0x002fea000383ffff */
.L_x_77:
[----:B------:R-:W-:Y:S05]  /*6a70*/  BSYNC.RECONVERGENT B2 ;  /* 0x0000000000027941 */ /* 0x000fea0003800200 */
.L_x_76:
[----:B------:R-:W-:Y:S05]  /*6a80*/  @!P1 BRA `(.L_x_75) ;  /* 0x0000000000bc9947 */ /* 0x000fea0003800000 */
[----:B------:R-:W-:-:S07]  /*6a90*/  IMAD.MOV R3, RZ, RZ, -R3 ;  /* 0x000000ffff037224 */ /* 0x000fce00078e0a03 */
.L_x_79:
[----:B-1----:R-:W2:Y:S01]  /*6aa0*/  LDG.E R16, desc[UR24][R4.64] ;  /* 0x0000001804107981 */ /* 0x002ea2000c1e1900 */
[----:B------:R-:W0:Y:S01]  /*6ab0*/  LDC.64 R18, c[0x0][0x380] ;  /* 0x0000e000ff127b82 */ /* 0x000e220000000a00 */
[----:B------:R-:W-:-:S05]  /*6ac0*/  IMAD R17, R0, 0x89, R21 ;  /* 0x0000008900117824 */ /* 0x000fca00078e0215 */
[----:B------:R-:W-:Y:S02]  /*6ad0*/  IADD3 R23, PT, PT, R17, 0x88, RZ ;  /* 0x0000008811177810 */ /* 0x000fe40007ffe0ff */
[----:B------:R-:W1:Y:S03]  /*6ae0*/  LDC.64 R20, c[0x0][0x398] ;  /* 0x0000e600ff147b82 */ /* 0x000e660000000a00 */
[----:B0-----:R-:W-:-:S04]  /*6af0*/  IMAD.WIDE R22, R23, 0x4, R18 ;  /* 0x0000000417167825 */ /* 0x001fc800078e0212 */
[----:B--2---:R-:W-:-:S04]  /*6b00*/  IMAD.IADD R17, R17, 0x1, R16 ;  /* 0x0000000111117824 */ /* 0x004fc800078e0210 */
[----:B------:R-:W-:Y:S02]  /*6b10*/  IMAD.WIDE R18, R17, 0x4, R18 ;  /* 0x0000000411127825 */ /* 0x000fe400078e0212 */
[----:B------:R-:W1:Y:S04]  /*6b20*/  LDG.E R17, desc[UR24][R22.64] ;  /* 0x0000001816117981 */ /* 0x000e68000c1e1900 */
[----:B------:R-:W2:Y:S01]  /*6b30*/  LDG.E R19, desc[UR24][R18.64] ;  /* 0x0000001812137981 */ /* 0x000ea2000c1e1900 */
[----:B-1----:R-:W-:-:S04]  /*6b40*/  IMAD.WIDE R16, R17, 0x38, R20 ;  /* 0x0000003811107825 */ /* 0x002fc800078e0214 */
[----:B--2---:R-:W-:Y:S01]  /*6b50*/  IMAD.WIDE R20, R19, 0x38, R20 ;  /* 0x0000003813147825 */ /* 0x004fe200078e0214 */
[----:B------:R-:W2:Y:S04]  /*6b60*/  LDG.E.64 R46, desc[UR24][R16.64] ;  /* 0x00000018102e7981 */ /* 0x000ea8000c1e1b00 */
[----:B------:R-:W3:Y:S04]  /*6b70*/  LDG.E.64 R32, desc[UR24][R16.64+0x8] ;  /* 0x0000081810207981 */ /* 0x000ee8000c1e1b00 */
        /* <DEDUP_REMOVED lines=11> */
[----:B------:R0:W4:Y:S01]  /*6c30*/  LDG.E.64 R30, desc[UR24][R20.64+0x30] ;  /* 0x00003018141e7981 */ /* 0x000122000c1e1b00 */
[----:B------:R-:W-:-:S04]  /*6c40*/  IADD3 R3, PT, PT, R3, 0x1, RZ ;  /* 0x0000000103037810 */ /* 0x000fc80007ffe0ff */
[----:B------:R-:W-:Y:S01]  /*6c50*/  ISETP.NE.AND P0, PT, R3, RZ, PT ;  /* 0x000000ff0300720c */ /* 0x000fe20003f05270 */
[----:B--2---:R-:W-:Y:S04]  /*6c60*/  STG.E.64 desc[UR24][R20.64], R46 ;  /* 0x0000002e14007986 */ /* 0x004fe8000c101b18 */
[----:B---3--:R1:W-:Y:S04]  /*6c70*/  STG.E.64 desc[UR24][R20.64+0x8], R32 ;  /* 0x0000082014007986 */ /* 0x0083e8000c101b18 */
[----:B----4-:R-:W-:Y:S04]  /*6c80*/  STG.E.64 desc[UR24][R20.64+0x10], R34 ;  /* 0x0000102214007986 */ /* 0x010fe8000c101b18 */
[----:B------:R-:W-:Y:S04]  /*6c90*/  STG.E.64 desc[UR24][R20.64+0x18], R36 ;  /* 0x0000182414007986 */ /* 0x000fe8000c101b18 */
[----:B------:R-:W-:Y:S01]  /*6ca0*/  STG.E.64 desc[UR24][R20.64+0x20], R38 ;  /* 0x0000202614007986 */ /* 0x000fe2000c101b18 */
[----:B-1----:R-:W-:-:S03]  /*6cb0*/  VIADD R32, R51, 0x1 ;  /* 0x0000000133207836 */ /* 0x002fc60000000000 */
[----:B------:R-:W-:Y:S04]  /*6cc0*/  STG.E.64 desc[UR24][R20.64+0x28], R40 ;  /* 0x0000282814007986 */ /* 0x000fe8000c101b18 */
[----:B------:R0:W-:Y:S04]  /*6cd0*/  STG.E.64 desc[UR24][R20.64+0x30], R42 ;  /* 0x0000302a14007986 */ /* 0x0001e8000c101b18 */
[----:B------:R1:W-:Y:S04]  /*6ce0*/  STG.E.64 desc[UR24][R16.64], R44 ;  /* 0x0000002c10007986 */ /* 0x0003e8000c101b18 */
[----:B------:R1:W-:Y:S04]  /*6cf0*/  STG.E.64 desc[UR24][R16.64+0x8], R18 ;  /* 0x0000081210007986 */ /* 0x0003e8000c101b18 */
[----:B------:R1:W-:Y:S01]  /*6d00*/  STG.E.64 desc[UR24][R16.64+0x10], R22 ;  /* 0x0000101610007986 */ /* 0x0003e2000c101b18 */
[----:B0-----:R-:W-:-:S03]  /*6d10*/  LOP3.LUT R21, RZ, R51, RZ, 0x33, !PT ;  /* 0x00000033ff157212 */ /* 0x001fc600078e33ff */
[----:B------:R1:W-:Y:S01]  /*6d20*/  STG.E.64 desc[UR24][R16.64+0x18], R24 ;  /* 0x0000181810007986 */ /* 0x0003e2000c101b18 */
[----:B------:R-:W-:-:S03]  /*6d30*/  MOV R51, R32 ;  /* 0x0000002000337202 */ /* 0x000fc60000000f00 */
[----:B------:R1:W-:Y:S04]  /*6d40*/  STG.E.64 desc[UR24][R16.64+0x20], R26 ;  /* 0x0000201a10007986 */ /* 0x0003e8000c101b18 */
[----:B------:R1:W-:Y:S04]  /*6d50*/  STG.E.64 desc[UR24][R16.64+0x28], R28 ;  /* 0x0000281c10007986 */ /* 0x0003e8000c101b18 */
[----:B------:R1:W-:Y:S01]  /*6d60*/  STG.E.64 desc[UR24][R16.64+0x30], R30 ;  /* 0x0000301e10007986 */ /* 0x0003e2000c101b18 */
[----:B------:R-:W-:Y:S05]  /*6d70*/  @P0 BRA `(.L_x_79) ;  /* 0xfffffffc00480947 */ /* 0x000fea000383ffff */
.L_x_75:
[----:B------:R-:W-:Y:S05]  /*6d80*/  BSYNC.RECONVERGENT B1 ;  /* 0x0000000000017941 */ /* 0x000fea0003800200 */
.L_x_74:
[----:B-----5:R3:W-:Y:S02]  /*6d90*/  STG.E desc[UR24][R14.64], R2 ;  /* 0x000000020e007986 */ /* 0x0207e4000c101918 */
.L_x_57:
[----:B------:R-:W-:Y:S05]  /*6da0*/  BSYNC.RECONVERGENT B0 ;  /* 0x0000000000007941 */ /* 0x000fea0003800200 */
.L_x_56:
[----:B------:R-:W-:Y:S01]  /*6db0*/  BAR.SYNC.DEFER_BLOCKING 0x0 ;  /* 0x0000000000007b1d */ /* 0x000fe20000010000 */
[----:B------:R-:W-:-:S05]  /*6dc0*/  ISETP.GT.AND P0, PT, R0, 0x3ff, PT ;  /* 0x000003ff0000780c */ /* 0x000fca0003f04270 */
[----:B------:R-:W-:Y:S08]  /*6dd0*/  BSSY.RECONVERGENT B0, `(.L_x_80) ;  /* 0x0000031000007945 */ /* 0x000ff00003800200 */
[----:B------:R-:W-:Y:S05]  /*6de0*/  @P0 BRA `(.L_x_81) ;  /* 0x0000000000bc0947 */ /* 0x000fea0003800000 */
[----:B-1-3--:R-:W1:Y:S01]  /*6df0*/  LDC.64 R2, c[0x0][0x418] ;  /* 0x00010600ff027b82 */ /* 0x00ae620000000a00 */
[----:B------:R-:W0:Y:S01]  /*6e00*/  LDG.E R4, desc[UR24][R14.64] ;  /* 0x000000180e047981 */ /* 0x000e22000c1e1900 */
[----:B-1----:R-:W-:-:S05]  /*6e10*/  IMAD.WIDE R2, R0, 0x4, R2 ;  /* 0x0000000400027825 */ /* 0x002fca00078e0202 */
[----:B------:R-:W0:Y:S02]  /*6e20*/  LDG.E R5, desc[UR24][R2.64] ;  /* 0x0000001802057981 */ /* 0x000e24000c1e1900 */
[----:B0-2---:R-:W-:Y:S02]  /*6e30*/  IADD3 R19, PT, PT, -R4, 0x88, -R5 ;  /* 0x0000008804137810 */ /* 0x005fe40007ffe905 */
[----:B------:R-:W0:Y:S03]  /*6e40*/  LDC.64 R4, c[0x0][0x488] ;  /* 0x00012200ff047b82 */ /* 0x000e260000000a00 */
[----:B------:R1:W-:Y:S04]  /*6e50*/  STG.E desc[UR24][R14.64], R19 ;  /* 0x000000130e007986 */ /* 0x0003e8000c101918 */
[----:B------:R-:W2:Y:S01]  /*6e60*/  LDG.E R16, desc[UR24][R10.64] ;  /* 0x000000180a107981 */ /* 0x000ea2000c1e1900 */
[----:B0-----:R-:W-:Y:S01]  /*6e70*/  IMAD.WIDE R4, R0, 0x4, R4 ;  /* 0x0000000400047825 */ /* 0x001fe200078e0204 */
[----:B--2---:R-:W-:-:S02]  /*6e80*/  IADD3 R21, PT, PT, -R16, 0x88, RZ ;  /* 0x0000008810157810 */ /* 0x004fc40007ffe1ff */
[----:B------:R-:W0:Y:S03]  /*6e90*/  LDC.64 R16, c[0x0][0x480] ;  /* 0x00012000ff107b82 */ /* 0x000e260000000a00 */
[----:B------:R-:W-:Y:S04]  /*6ea0*/  STG.E desc[UR24][R10.64], R21 ;  /* 0x000000150a007986 */ /* 0x000fe8000c101918 */
[----:B------:R2:W3:Y:S04]  /*6eb0*/  LDG.E R18, desc[UR24][R2.64] ;  /* 0x0000001802127981 */ /* 0x0004e8000c1e1900 */
[----:B------:R-:W3:Y:S01]  /*6ec0*/  LDG.E R23, desc[UR24][R4.64] ;  /* 0x0000001804177981 */ /* 0x000ee2000c1e1900 */
[----:B--2---:R-:W2:Y:S01]  /*6ed0*/  LDC.64 R2, c[0x0][0x470] ;  /* 0x00011c00ff027b82 */ /* 0x004ea20000000a00 */
[----:B0-----:R-:W-:-:S04]  /*6ee0*/  IMAD.WIDE R16, R0, 0x4, R16 ;  /* 0x0000000400107825 */ /* 0x001fc800078e0210 */
[----:B---3--:R-:W-:-:S03]  /*6ef0*/  IMAD.IADD R23, R18, 0x1, R23 ;  /* 0x0000000112177824 */ /* 0x008fc600078e0217 */
[----:B-1----:R-:W0:Y:S02]  /*6f00*/  LDC.64 R18, c[0x0][0x478] ;  /* 0x00011e00ff127b82 */ /* 0x002e240000000a00 */
[----:B------:R1:W-:Y:S04]  /*6f10*/  STG.E desc[UR24][R4.64], R23 ;  /* 0x0000001704007986 */ /* 0x0003e8000c101918 */
[----:B------:R-:W3:Y:S04]  /*6f20*/  LDG.E R20, desc[UR24][R14.64] ;  /* 0x000000180e147981 */ /* 0x000ee8000c1e1900 */
[----:B------:R-:W3:Y:S01]  /*6f30*/  LDG.E R25, desc[UR24][R16.64] ;  /* 0x0000001810197981 */ /* 0x000ee2000c1e1900 */
[C---:B--2---:R-:W-:Y:S01]  /*6f40*/  IMAD.WIDE R2, R0.reuse, 0x4, R2 ;  /* 0x0000000400027825 */ /* 0x044fe200078e0202 */
[----:B-1----:R-:W1:Y:S03]  /*6f50*/  LDC.64 R4, c[0x0][0x468] ;  /* 0x00011a00ff047b82 */ /* 0x002e660000000a00 */
[----:B0-----:R-:W-:Y:S01]  /*6f60*/  IMAD.WIDE R18, R0, 0x4, R18 ;  /* 0x0000000400127825 */ /* 0x001fe200078e0212 */
[----:B---3--:R-:W-:-:S05]  /*6f70*/  IADD3 R25, PT, PT, R20, R25, RZ ;  /* 0x0000001914197210 */ /* 0x008fca0007ffe0ff */
[----:B------:R0:W-:Y:S04]  /*6f80*/  STG.E desc[UR24][R16.64], R25 ;  /* 0x0000001910007986 */ /* 0x0001e8000c101918 */
[----:B------:R-:W2:Y:S04]  /*6f90*/  LDG.E R20, desc[UR24][R12.64] ;  /* 0x000000180c147981 */ /* 0x000ea8000c1e1900 */
[----:B------:R-:W2:Y:S01]  /*6fa0*/  LDG.E R21, desc[UR24][R18.64] ;  /* 0x0000001812157981 */ /* 0x000ea2000c1e1900 */
[----:B-1----:R-:W-:Y:S01]  /*6fb0*/  IMAD.WIDE R4, R0, 0x4, R4 ;  /* 0x0000000400047825 */ /* 0x002fe200078e0204 */
[----:B0-----:R-:W0:Y:S03]  /*6fc0*/  LDC.64 R16, c[0x0][0x410] ;  /* 0x00010400ff107b82 */ /* 0x001e260000000a00 */
[----:B--2---:R-:W-:-:S05]  /*6fd0*/  IMAD.IADD R27, R20, 0x1, R21 ;  /* 0x00000001141b7824 */ /* 0x004fca00078e0215 */
[----:B------:R1:W-:Y:S04]  /*6fe0*/  STG.E desc[UR24][R18.64], R27 ;  /* 0x0000001b12007986 */ /* 0x0003e8000c101918 */
[----:B------:R-:W2:Y:S04]  /*6ff0*/  LDG.E R20, desc[UR24][R10.64] ;  /* 0x000000180a147981 */ /* 0x000ea8000c1e1900 */
[----:B------:R-:W2:Y:S02]  /*7000*/  LDG.E R21, desc[UR24][R2.64] ;  /* 0x0000001802157981 */ /* 0x000ea4000c1e1900 */
[----:B--2---:R-:W-:-:S02]  /*7010*/  IADD3 R23, PT, PT, R20, R21, RZ ;  /* 0x0000001514177210 */ /* 0x004fc40007ffe0ff */
[----:B------:R-:W2:Y:S03]  /*7020*/  LDC.64 R20, c[0x0][0x490] ;  /* 0x00012400ff147b82 */ /* 0x000ea60000000a00 */
[----:B------:R4:W-:Y:S04]  /*7030*/  STG.E desc[UR24][R2.64], R23 ;  /* 0x0000001702007986 */ /* 0x0009e8000c101918 */
[----:B------:R-:W3:Y:S04]  /*7040*/  LDG.E R22, desc[UR24][R8.64] ;  /* 0x0000001808167981 */ /* 0x000ee8000c1e1900 */
[----:B------:R-:W3:Y:S01]  /*7050*/  LDG.E R25, desc[UR24][R4.64] ;  /* 0x0000001804197981 */ /* 0x000ee2000c1e1900 */
[----:B0-----:R-:W-:-:S04]  /*7060*/  IMAD.WIDE R16, R0, 0x4, R16 ;  /* 0x0000000400107825 */ /* 0x001fc800078e0210 */
[----:B--2---:R-:W-:-:S04]  /*7070*/  IMAD.WIDE R20, R0, 0x4, R20 ;  /* 0x0000000400147825 */ /* 0x004fc800078e0214 */
[----:B---3--:R-:W-:-:S05]  /*7080*/  IMAD.IADD R25, R22, 0x1, R25 ;  /* 0x0000000116197824 */ /* 0x008fca00078e0219 */
[----:B------:R4:W-:Y:S04]  /*7090*/  STG.E desc[UR24][R4.64], R25 ;  /* 0x0000001904007986 */ /* 0x0009e8000c101918 */
[----:B------:R-:W2:Y:S04]  /*70a0*/  LDG.E R16, desc[UR24][R16.64] ;  /* 0x0000001810107981 */ /* 0x000ea8000c1e1900 */
[----:B-1----:R-:W2:Y:S02]  /*70b0*/  LDG.E R19, desc[UR24][R20.64] ;  /* 0x0000001814137981 */ /* 0x002ea4000c1e1900 */
[----:B--2---:R-:W-:-:S05]  /*70c0*/  IADD3 R19, PT, PT, R16, R19, RZ ;  /* 0x0000001310137210 */ /* 0x004fca0007ffe0ff */
[----:B------:R4:W-:Y:S02]  /*70d0*/  STG.E desc[UR24][R20.64], R19 ;  /* 0x0000001314007986 */ /* 0x0009e4000c101918 */
.L_x_81:
[----:B------:R-:W-:Y:S05]  /*70e0*/  BSYNC.RECONVERGENT B0 ;  /* 0x0000000000007941 */ /* 0x000fea0003800200 */
.L_x_80:
[----:B------:R-:W-:Y:S06]  /*70f0*/  BAR.SYNC.DEFER_BLOCKING 0x0 ;  /* 0x0000000000007b1d */ /* 0x000fec0000010000 */
[----:B------:R-:W-:Y:S04]  /*7100*/  BSSY.RECONVERGENT B0, `(.L_x_82) ;  /* 0x0000119000007945 */ /* 0x000fe80003800200 */
[----:B------:R-:W-:Y:S05]  /*7110*/  @P0 BRA `(.L_x_83) ;  /* 0x00000010005c0947 */ /* 0x000fea0003800000 */
[----:B-1-34-:R-:W1:Y:S01]  /*7120*/  LDC.64 R2, c[0x0][0x488] ;  /* 0x00012200ff027b82 */ /* 0x01ae620000000a00 */
[----:B0-2---:R-:W0:Y:S07]  /*7130*/  S2R R18, SR_LANEID ;  /* 0x0000000000127919 */ /* 0x005e2e0000000000 */
[----:B------:R-:W2:Y:S01]  /*7140*/  LDC.64 R16, c[0x0][0x480] ;  /* 0x00012000ff107b82 */ /* 0x000ea20000000a00 */
[----:B------:R-:W-:-:S07]  /*7150*/  VOTEU.ANY UR4, UPT, PT ;  /* 0x0000000000047886 */ /* 0x000fce00038e0100 */
[----:B------:R-:W3:Y:S01]  /*7160*/  LDC.64 R20, c[0x0][0x470] ;  /* 0x00011c00ff147b82 */ /* 0x000ee20000000a00 */
[----:B-1----:R-:W-:-:S06]  /*7170*/  IMAD.WIDE R4, R0, 0x4, R2 ;  /* 0x0000000400047825 */ /* 0x002fcc00078e0202 */
[----:B------:R-:W4:Y:S01]  /*7180*/  LDG.E R4, desc[UR24][R4.64] ;  /* 0x0000001804047981 */ /* 0x000f22000c1e1900 */
[----:B------:R-:W1:Y:S01]  /*7190*/  LDC.64 R2, c[0x0][0x3c8] ;  /* 0x0000f200ff027b82 */ /* 0x000e620000000a00 */
[----:B------:R-:W-:Y:S01]  /*71a0*/  UFLO.U32 UR4, UR4 ;  /* 0x00000004000472bd */ /* 0x000fe200080e0000 */
[----:B--2---:R-:W-:-:S05]  /*71b0*/  IMAD.WIDE R16, R0, 0x4, R16 ;  /* 0x0000000400107825 */ /* 0x004fca00078e0210 */
[----:B0-----:R-:W-:Y:S02]  /*71c0*/  ISETP.EQ.U32.AND P1, PT, R18, UR4, PT ;  /* 0x0000000412007c0c */ /* 0x001fe4000bf22070 */
[----:B------:R-:W0:Y:S08]  /*71d0*/  LDC.64 R18, c[0x0][0x478] ;  /* 0x00011e00ff127b82 */ /* 0x000e300000000a00 */
[----:B----4-:R-:W2:Y:S02]  /*71e0*/  REDUX.SUM UR5, R4 ;  /* 0x00000000040573c4 */ /* 0x010ea4000000c000 */
[----:B--2---:R-:W-:-:S05]  /*71f0*/  IMAD.U32 R23, RZ, RZ, UR5 ;  /* 0x00000005ff177e24 */ /* 0x004fca000f8e00ff */
[----:B-1----:R1:W-:Y:S04]  /*7200*/  @P1 REDG.E.ADD.STRONG.GPU desc[UR24][R2.64], R23 ;  /* 0x000000170200198e */ /* 0x0023e8000c12e118 */
[----:B------:R-:W2:Y:S01]  /*7210*/  LDG.E R16, desc[UR24][R16.64] ;  /* 0x0000001810107981 */ /* 0x000ea2000c1e1900 */
[----:B------:R-:W4:Y:S01]  /*7220*/  LDC.64 R4, c[0x0][0x3d0] ;  /* 0x0000f400ff047b82 */ /* 0x000f220000000a00 */
[----:B0-----:R-:W-:-:S07]  /*7230*/  IMAD.WIDE R18, R0, 0x4, R18 ;  /* 0x0000000400127825 */ /* 0x001fce00078e0212 */
[----:B--2---:R0:W2:Y:S08]  /*7240*/  REDUX.SUM UR4, R16 ;  /* 0x00000000100473c4 */ /* 0x0040b0000000c000 */
[----:B-1----:R-:W1:Y:S01]  /*7250*/  LDC.64 R2, c[0x0][0x3d8] ;  /* 0x0000f600ff027b82 */ /* 0x002e620000000a00 */
[----:B---3--:R-:W-:-:S07]  /*7260*/  IMAD.WIDE R20, R0, 0x4, R20 ;  /* 0x0000000400147825 */ /* 0x008fce00078e0214 */
[----:B0-----:R-:W0:Y:S01]  /*7270*/  LDC.64 R16, c[0x0][0x468] ;  /* 0x00011a00ff107b82 */ /* 0x001e220000000a00 */
[----:B--2---:R-:W-:-:S05]  /*7280*/  MOV R25, UR4 ;  /* 0x0000000400197c02 */ /* 0x004fca0008000f00 */
[----:B----4-:R2:W-:Y:S04]  /*7290*/  @P1 REDG.E.ADD.STRONG.GPU desc[UR24][R4.64], R25 ;  /* 0x000000190400198e */ /* 0x0105e8000c12e118 */
[----:B------:R-:W3:Y:S02]  /*72a0*/  LDG.E R18, desc[UR24][R18.64] ;  /* 0x0000001812127981 */ /* 0x000ee4000c1e1900 */
[----:B---3--:R-:W3:Y:S02]  /*72b0*/  REDUX.SUM UR4, R18 ;  /* 0x00000000120473c4 */ /* 0x008ee4000000c000 */
[----:B---3--:R-:W-:-:S05]  /*72c0*/  IMAD.U32 R23, RZ, RZ, UR4 ;  /* 0x00000004ff177e24 */ /* 0x008fca000f8e00ff */
[----:B-1----:R1:W-:Y:S04]  /*72d0*/  @P1 REDG.E.ADD.STRONG.GPU desc[UR24][R2.64], R23 ;  /* 0x000000170200198e */ /* 0x0023e8000c12e118 */
[----:B------:R-:W3:Y:S01]  /*72e0*/  LDG.E R20, desc[UR24][R20.64] ;  /* 0x0000001814147981 */ /* 0x000ee2000c1e1900 */
[----:B--2---:R-:W2:Y:S01]  /*72f0*/  LDC.64 R4, c[0x0][0x3e0] ;  /* 0x0000f800ff047b82 */ /* 0x004ea20000000a00 */
[----:B0-----:R-:W-:-:S07]  /*7300*/  IMAD.WIDE R18, R0, 0x4, R16 ;  /* 0x0000000400127825 */ /* 0x001fce00078e0210 */
[----:B------:R-:W0:Y:S08]  /*7310*/  LDC.64 R16, c[0x0][0x490] ;  /* 0x00012400ff107b82 */ /* 0x000e300000000a00 */
[----:B---3--:R-:W3:Y:S02]  /*7320*/  REDUX.SUM UR4, R20 ;  /* 0x00000000140473c4 */ /* 0x008ee4000000c000 */
[----:B---3--:R-:W-:-:S05]  /*7330*/  MOV R25, UR4 ;  /* 0x0000000400197c02 */ /* 0x008fca0008000f00 */
[----:B--2---:R2:W-:Y:S04]  /*7340*/  @P1 REDG.E.ADD.STRONG.GPU desc[UR24][R4.64], R25 ;  /* 0x000000190400198e */ /* 0x0045e8000c12e118 */
[----:B------:R-:W3:Y:S01]  /*7350*/  LDG.E R18, desc[UR24][R18.64] ;  /* 0x0000001812127981 */ /* 0x000ee2000c1e1900 */
[----:B-1----:R-:W1:Y:S01]  /*7360*/  LDC.64 R2, c[0x0][0x3e8] ;  /* 0x0000fa00ff027b82 */ /* 0x002e620000000a00 */
[----:B0-----:R-:W-:-:S07]  /*7370*/  IMAD.WIDE R20, R0, 0x4, R16 ;  /* 0x0000000400147825 */ /* 0x001fce00078e0210 */
[----:B---3--:R-:W0:Y:S02]  /*7380*/  REDUX.SUM UR4, R18 ;  /* 0x00000000120473c4 */ /* 0x008e24000000c000 */
[----:B0-----:R-:W-:-:S05]  /*7390*/  IMAD.U32 R23, RZ, RZ, UR4 ;  /* 0x00000004ff177e24 */ /* 0x001fca000f8e00ff */
[----:B-1----:R0:W-:Y:S04]  /*73a0*/  @P1 REDG.E.ADD.STRONG.GPU desc[UR24][R2.64], R23 ;  /* 0x000000170200198e */ /* 0x0021e8000c12e118 */
[----:B------:R-:W3:Y:S01]  /*73b0*/  LDG.E R20, desc[UR24][R20.64] ;  /* 0x0000001814147981 */ /* 0x000ee2000c1e1900 */
[----:B------:R-:W1:Y:S08]  /*73c0*/  LDC.64 R16, c[0x0][0x3f0] ;  /* 0x0000fc00ff107b82 */ /* 0x000e700000000a00 */
[----:B---3--:R-:W2:Y:S02]  /*73d0*/  REDUX.SUM UR4, R20 ;  /* 0x00000000140473c4 */ /* 0x008ea4000000c000 */
[----:B--2---:R-:W-:-:S05]  /*73e0*/  MOV R5, UR4 ;  /* 0x0000000400057c02 */ /* 0x004fca0008000f00 */
[----:B-1----:R0:W-:Y:S01]  /*73f0*/  @P1 REDG.E.ADD.STRONG.GPU desc[UR24][R16.64], R5 ;  /* 0x000000051000198e */ /* 0x0021e2000c12e118 */
[----:B------:R-:W-:-:S13]  /*7400*/  ISETP.NE.AND P1, PT, R0, RZ, PT ;  /* 0x000000ff0000720c */ /* 0x000fda0003f25270 */
[----:B0-----:R-:W-:Y:S05]  /*7410*/  @P1 BRA `(.L_x_83) ;  /* 0x0000000c009c1947 */ /* 0x001fea0003800000 */
[----:B------:R-:W0:Y:S01]  /*7420*/  LDC.64 R20, c[0x0][0x4b8] ;  /* 0x00012e00ff147b82 */ /* 0x000e220000000a00 */
[----:B------:R-:W1:Y:S01]  /*7430*/  LDCU.128 UR12, c[0x0][0x4a0] ;  /* 0x00009400ff0c77ac */ /* 0x000e620008000c00 */
[----:B------:R-:W2:Y:S06]  /*7440*/  LDCU.128 UR28, c[0x0][0x420] ;  /* 0x00008400ff1c77ac */ /* 0x000eac0008000c00 */
[----:B------:R-:W3:Y:S01]  /*7450*/  LDC.64 R22, c[0x0][0x4b0] ;  /* 0x00012c00ff167b82 */ /* 0x000ee20000000a00 */
[----:B------:R-:W4:Y:S01]  /*7460*/  LDCU.128 UR8, c[0x0][0x4b0] ;  /* 0x00009600ff0877ac */ /* 0x000f220008000c00 */
[----:B------:R-:W5:Y:S06]  /*7470*/  LDCU.128 UR4, c[0x0][0x430] ;  /* 0x00008600ff0477ac */ /* 0x000f6c0008000c00 */
[----:B------:R-:W1:Y:S01]  /*7480*/  LDC.64 R24, c[0x0][0x4a8] ;  /* 0x00012a00ff187b82 */ /* 0x000e620000000a00 */
[----:B------:R-:W5:Y:S01]  /*7490*/  LDCU.64 UR22, c[0x0][0x418] ;  /* 0x00008300ff1677ac */ /* 0x000f620008000a00 */
[----:B------:R-:W5:Y:S06]  /*74a0*/  LDCU.64 UR18, c[0x0][0x498] ;  /* 0x00009300ff1277ac */ /* 0x000f6c0008000a00 */
[----:B------:R-:W2:Y:S01]  /*74b0*/  LDC.64 R26, c[0x0][0x4a0] ;  /* 0x00012800ff1a7b82 */ /* 0x000ea20000000a00 */
[----:B0-----:R0:W-:Y:S07]  /*74c0*/  STG.E desc[UR24][R20.64], RZ ;  /* 0x000000ff14007986 */ /* 0x0011ee000c101918 */
[----:B------:R-:W4:Y:S01]  /*74d0*/  LDC.64 R28, c[0x0][0x498] ;  /* 0x00012600ff1c7b82 */ /* 0x000f220000000a00 */
[----:B---3--:R3:W-:Y:S07]  /*74e0*/  STG.E desc[UR24][R22.64], RZ ;  /* 0x000000ff16007986 */ /* 0x0087ee000c101918 */
[----:B------:R-:W5:Y:S01]  /*74f0*/  LDC.64 R2, c[0x0][0x418] ;  /* 0x00010600ff027b82 */ /* 0x000f620000000a00 */
[----:B-1----:R-:W-:Y:S04]  /*7500*/  STG.E desc[UR24][R24.64], RZ ;  /* 0x000000ff18007986 */ /* 0x002fe8000c101918 */
[----:B--2---:R-:W-:Y:S04]  /*7510*/  STG.E desc[UR24][R26.64], RZ ;  /* 0x000000ff1a007986 */ /* 0x004fe8000c101918 */
[----:B----4-:R1:W-:Y:S04]  /*7520*/  STG.E desc[UR24][R28.64], RZ ;  /* 0x000000ff1c007986 */ /* 0x0103e8000c101918 */
[----:B-----5:R-:W2:Y:S01]  /*7530*/  LDG.E R31, desc[UR24][R2.64] ;  /* 0x00000018021f7981 */ /* 0x020ea2000c1e1900 */
[----:B------:R-:W2:Y:S08]  /*7540*/  LDC.64 R18, c[0x0][0x498] ;  /* 0x00012600ff127b82 */ /* 0x000eb00000000a00 */
[----:B------:R-:W4:Y:S08]  /*7550*/  LDC.64 R4, c[0x0][0x4a0] ;  /* 0x00012800ff047b82 */ /* 0x000f300000000a00 */
[----:B------:R-:W5:Y:S01]  /*7560*/  LDC.64 R16, c[0x0][0x420] ;  /* 0x00010800ff107b82 */ /* 0x000f620000000a00 */
[----:B--2---:R2:W-:Y:S04]  /*7570*/  STG.E desc[UR24][R18.64+0x4], R31 ;  /* 0x0000041f12007986 */ /* 0x0045e8000c101918 */
[----:B----4-:R-:W4:Y:S04]  /*7580*/  LDG.E R30, desc[UR24][R4.64] ;  /* 0x00000018041e7981 */ /* 0x010f28000c1e1900 */
[----:B-----5:R-:W4:Y:S01]  /*7590*/  LDG.E R33, desc[UR24][R16.64] ;  /* 0x0000001810217981 */ /* 0x020f22000c1e1900 */
[----:B0-----:R-:W1:Y:S08]  /*75a0*/  LDC.64 R20, c[0x0][0x4a8] ;  /* 0x00012a00ff147b82 */ /* 0x001e700000000a00 */
[----:B---3--:R-:W0:Y:S01]  /*75b0*/  LDC.64 R22, c[0x0][0x428] ;  /* 0x00010a00ff167b82 */ /* 0x008e220000000a00 */
[----:B----4-:R-:W-:-:S05]  /*75c0*/  IMAD.IADD R33, R30, 0x1, R33 ;  /* 0x000000011e217824 */ /* 0x010fca00078e0221 */
[----:B------:R3:W-:Y:S04]  /*75d0*/  STG.E desc[UR24][R4.64+0x4], R33 ;  /* 0x0000042104007986 */ /* 0x0007e8000c101918 */
[----:B-1----:R-:W4:Y:S04]  /*75e0*/  LDG.E R28, desc[UR24][R20.64] ;  /* 0x00000018141c7981 */ /* 0x002f28000c1e1900 */
[----:B0-----:R-:W4:Y:S01]  /*75f0*/  LDG.E R29, desc[UR24][R22.64] ;  /* 0x00000018161d7981 */ /* 0x001f22000c1e1900 */
[----:B------:R-:W0:Y:S08]  /*7600*/  LDC.64 R24, c[0x0][0x4b0] ;  /* 0x00012c00ff187b82 */ /* 0x000e300000000a00 */
[----:B------:R-:W1:Y:S01]  /*7610*/  LDC.64 R26, c[0x0][0x430] ;  /* 0x00010c00ff1a7b82 */ /* 0x000e620000000a00 */
[----:B----4-:R-:W-:-:S05]  /*7620*/  IADD3 R35, PT, PT, R28, R29, RZ ;  /* 0x0000001d1c237210 */ /* 0x010fca0007ffe0ff */
[----:B------:R4:W-:Y:S04]  /*7630*/  STG.E desc[UR24][R20.64+0x4], R35 ;  /* 0x0000042314007986 */ /* 0x0009e8000c101918 */
[----:B0-----:R-:W5:Y:S04]  /*7640*/  LDG.E R32, desc[UR24][R24.64] ;  /* 0x0000001818207981 */ /* 0x001f68000c1e1900 */
[----:B-1----:R-:W5:Y:S01]  /*7650*/  LDG.E R37, desc[UR24][R26.64] ;  /* 0x000000181a257981 */ /* 0x002f62000c1e1900 */
[----:B------:R-:W0:Y:S08]  /*7660*/  LDC.64 R28, c[0x0][0x4b8] ;  /* 0x00012e00ff1c7b82 */ /* 0x000e300000000a00 */
[----:B--2---:R-:W3:Y:S01]  /*7670*/  LDC.64 R30, c[0x0][0x438] ;  /* 0x00010e00ff1e7b82 */ /* 0x004ee20000000a00 */
[----:B-----5:R-:W-:-:S05]  /*7680*/  IMAD.IADD R37, R32, 0x1, R37 ;  /* 0x0000000120257824 */ /* 0x020fca00078e0225 */
[----:B------:R1:W-:Y:S04]  /*7690*/  STG.E desc[UR24][R24.64+0x4], R37 ;  /* 0x0000042518007986 */ /* 0x0003e8000c101918 */
[----:B0-----:R-:W2:Y:S04]  /*76a0*/  LDG.E R32, desc[UR24][R28.64] ;  /* 0x000000181c207981 */ /* 0x001ea8000c1e1900 */
[----:B---3--:R-:W2:Y:S02]  /*76b0*/  LDG.E R33, desc[UR24][R30.64] ;  /* 0x000000181e217981 */ /* 0x008ea4000c1e1900 */
[----:B--2---:R-:W-:-:S05]  /*76c0*/  IADD3 R33, PT, PT, R32, R33, RZ ;  /* 0x0000002120217210 */ /* 0x004fca0007ffe0ff */
[----:B------:R0:W-:Y:S04]  /*76d0*/  STG.E desc[UR24][R28.64+0x4], R33 ;  /* 0x000004211c007986 */ /* 0x0001e8000c101918 */
[----:B------:R-:W2:Y:S04]  /*76e0*/  LDG.E R32, desc[UR24][R18.64+0x4] ;  /* 0x0000041812207981 */ /* 0x000ea8000c1e1900 */
[----:B----4-:R-:W2:Y:S02]  /*76f0*/  LDG.E R35, desc[UR24][R2.64+0x4] ;  /* 0x0000041802237981 */ /* 0x010ea4000c1e1900 */
[----:B--2---:R-:W-:-:S05]  /*7700*/  IMAD.IADD R35, R32, 0x1, R35 ;  /* 0x0000000120237824 */ /* 0x004fca00078e0223 */
[----:B------:R2:W-:Y:S04]  /*7710*/  STG.E desc[UR24][R18.64+0x8], R35 ;  /* 0x0000082312007986 */ /* 0x0005e8000c101918 */
[----:B------:R-:W3:Y:S04]  /*7720*/  LDG.E R32, desc[UR24][R4.64+0x4] ;  /* 0x0000041804207981 */ /* 0x000ee8000c1e1900 */
[----:B------:R-:W3:Y:S02]  /*7730*/  LDG.E R39, desc[UR24][R16.64+0x4] ;  /* 0x0000041810277981 */ /* 0x000ee4000c1e1900 */
[----:B---3--:R-:W-:-:S05]  /*7740*/  IADD3 R39, PT, PT, R32, R39, RZ ;  /* 0x0000002720277210 */ /* 0x008fca0007ffe0ff */
[----:B------:R-:W-:Y:S04]  /*7750*/  STG.E desc[UR24][R4.64+0x8], R39 ;  /* 0x0000082704007986 */ /* 0x000fe8000c101918 */
[----:B------:R-:W3:Y:S04]  /*7760*/  LDG.E R32, desc[UR24][R20.64+0x4] ;  /* 0x0000041814207981 */ /* 0x000ee8000c1e1900 */
[----:B-1----:R-:W3:Y:S02]  /*7770*/  LDG.E R37, desc[UR24][R22.64+0x4] ;  /* 0x0000041816257981 */ /* 0x002ee4000c1e1900 */
[----:B---3--:R-:W-:-:S05]  /*7780*/  IMAD.IADD R37, R32, 0x1, R37 ;  /* 0x0000000120257824 */ /* 0x008fca00078e0225 */
[----:B------:R1:W-:Y:S04]  /*7790*/  STG.E desc[UR24][R20.64+0x8], R37 ;  /* 0x0000082514007986 */ /* 0x0003e8000c101918 */
[----:B------:R-:W3:Y:S04]  /*77a0*/  LDG.E R32, desc[UR24][R24.64+0x4] ;  /* 0x0000041818207981 */ /* 0x000ee8000c1e1900 */
[----:B0-----:R-:W3:Y:S02]  /*77b0*/  LDG.E R33, desc[UR24][R26.64+0x4] ;  /* 0x000004181a217981 */ /* 0x001ee4000c1e1900 */
[----:B---3--:R-:W-:-:S05]  /*77c0*/  IADD3 R33, PT, PT, R32, R33, RZ ;  /* 0x0000002120217210 */ /* 0x008fca0007ffe0ff */
[----:B------:R0:W-:Y:S04]  /*77d0*/  STG.E desc[UR24][R24.64+0x8], R33 ;  /* 0x0000082118007986 */ /* 0x0001e8000c101918 */
[----:B------:R-:W3:Y:S04]  /*77e0*/  LDG.E R32, desc[UR24][R28.64+0x4] ;  /* 0x000004181c207981 */ /* 0x000ee8000c1e1900 */
[----:B--2---:R-:W3:Y:S02]  /*77f0*/  LDG.E R35, desc[UR24][R30.64+0x4] ;  /* 0x000004181e237981 */ /* 0x004ee4000c1e1900 */
[----:B---3--:R-:W-:-:S05]  /*7800*/  IMAD.IADD R35, R32, 0x1, R35 ;  /* 0x0000000120237824 */ /* 0x008fca00078e0223 */
[----:B------:R2:W-:Y:S04]  /*7810*/  STG.E desc[UR24][R28.64+0x8], R35 ;  /* 0x000008231c007986 */ /* 0x0005e8000c101918 */
[----:B------:R-:W1:Y:S04]  /*7820*/  LDG.E R3, desc[UR24][R2.64+0x8] ;  /* 0x0000081802037981 */ /* 0x000e68000c1e1900 */
[----:B------:R-:W1:Y:S02]  /*7830*/  LDG.E R32, desc[UR24][R18.64+0x8] ;  /* 0x0000081812207981 */ /* 0x000e64000c1e1900 */
[----:B-1----:R-:W-:-:S05]  /*7840*/  IADD3 R37, PT, PT, R32, R3, RZ ;  /* 0x0000000320257210 */ /* 0x002fca0007ffe0ff */
[----:B------:R1:W-:Y:S04]  /*7850*/  STG.E desc[UR24][R18.64+0xc], R37 ;  /* 0x00000c2512007986 */ /* 0x0003e8000c101918 */
[----:B------:R-:W0:Y:S04]  /*7860*/  LDG.E R17, desc[UR24][R16.64+0x8] ;  /* 0x0000081810117981 */ /* 0x000e28000c1e1900 */
[----:B------:R-:W0:Y:S02]  /*7870*/  LDG.E R32, desc[UR24][R4.64+0x8] ;  /* 0x0000081804207981 */ /* 0x000e24000c1e1900 */
[----:B0-----:R-:W-:-:S05]  /*7880*/  IMAD.IADD R33, R32, 0x1, R17 ;  /* 0x0000000120217824 */ /* 0x001fca00078e0211 */
[----:B------:R0:W-:Y:S04]  /*7890*/  STG.E desc[UR24][R4.64+0xc], R33 ;  /* 0x00000c2104007986 */ /* 0x0001e8000c101918 */
[----:B------:R-:W2:Y:S04]  /*78a0*/  LDG.E R23, desc[UR24][R22.64+0x8] ;  /* 0x0000081816177981 */ /* 0x000ea8000c1e1900 */
[----:B------:R-:W2:Y:S02]  /*78b0*/  LDG.E R32, desc[UR24][R20.64+0x8] ;  /* 0x0000081814207981 */ /* 0x000ea4000c1e1900 */
[----:B--2---:R-:W-:-:S05]  /*78c0*/  IADD3 R35, PT, PT, R32, R23, RZ ;  /* 0x0000001720237210 */ /* 0x004fca0007ffe0ff */
[----:B------:R2:W-:Y:S04]  /*78d0*/  STG.E desc[UR24][R20.64+0xc], R35 ;  /* 0x00000c2314007986 */ /* 0x0005e8000c101918 */
[----:B------:R-:W3:Y:S04]  /*78e0*/  LDG.E R27, desc[UR24][R26.64+0x8] ;  /* 0x000008181a1b7981 */ /* 0x000ee8000c1e1900 */
[----:B------:R-:W3:Y:S01]  /*78f0*/  LDG.E R2, desc[UR24][R24.64+0x8] ;  /* 0x0000081818027981 */ /* 0x000ee2000c1e1900 */
[----:B------:R-:W-:Y:S02]  /*7900*/  UIADD3 UR20, UP0, UPT, UR12, 0x8, URZ ;  /* 0x000000080c147890 */ /* 0x000fe4000ff1e0ff */
[----:B------:R-:W-:Y:S01]  /*7910*/  UIADD3 UR16, UP1, UPT, UR28, 0x8, URZ ;  /* 0x000000081c107890 */ /* 0x000fe2000ff3e0ff */
[----:B---3--:R-:W-:-:S05]  /*7920*/  IMAD.IADD R3, R2, 0x1, R27 ;  /* 0x0000000102037824 */ /* 0x008fca00078e021b */
[----:B------:R3:W-:Y:S04]  /*7930*/  STG.E desc[UR24][R24.64+0xc], R3 ;  /* 0x00000c0318007986 */ /* 0x0007e8000c101918 */
[----:B------:R4:W5:Y:S04]  /*7940*/  LDG.E R31, desc[UR24][R30.64+0x8] ;  /* 0x000008181e1f7981 */ /* 0x000968000c1e1900 */
[----:B------:R-:W5:Y:S01]  /*7950*/  LDG.E R2, desc[UR24][R28.64+0x8] ;  /* 0x000008181c027981 */ /* 0x000f62000c1e1900 */
[----:B------:R-:W-:Y:S01]  /*7960*/  UIADD3.X UR21, UPT, UPT, URZ, UR13, URZ, UP0, !UPT ;  /* 0x0000000dff157290 */ /* 0x000fe200087fe4ff */
[----:B------:R-:W-:Y:S01]  /*7970*/  MOV R16, UR20 ;  /* 0x0000001400107c02 */ /* 0x000fe20008000f00 */
[----:B------:R-:W-:Y:S01]  /*7980*/  UIADD3.X UR17, UPT, UPT, URZ, UR29, URZ, UP1, !UPT ;  /* 0x0000001dff117290 */ /* 0x000fe20008ffe4ff */
[----:B-1----:R-:W-:Y:S01]  /*7990*/  MOV R18, UR16 ;  /* 0x0000001000127c02 */ /* 0x002fe20008000f00 */
[----:B------:R-:W-:-:S02]  /*79a0*/  UIADD3 UR14, UP2, UPT, UR14, 0x8, URZ ;  /* 0x000000080e0e7890 */ /* 0x000fc4000ff5e0ff */
[----:B------:R-:W-:Y:S01]  /*79b0*/  UIADD3 UR12, UP3, UPT, UR30, 0x8, URZ ;  /* 0x000000081e0c7890 */ /* 0x000fe2000ff7e0ff */
[----:B0-----:R-:W-:Y:S01]  /*79c0*/  MOV R33, UR21 ;  /* 0x0000001500217c02 */ /* 0x001fe20008000f00 */
[----:B------:R-:W-:Y:S01]  /*79d0*/  UIADD3 UR8, UP0, UPT, UR8, 0x8, URZ ;  /* 0x0000000808087890 */ /* 0x000fe2000ff1e0ff */
[----:B------:R-:W-:Y:S01]  /*79e0*/  MOV R19, UR17 ;  /* 0x0000001100137c02 */ /* 0x000fe20008000f00 */
[----:B------:R-:W-:Y:S01]  /*79f0*/  UIADD3 UR6, UP1, UPT, UR6, 0x8, URZ ;  /* 0x0000000806067890 */ /* 0x000fe2000ff3e0ff */
[----:B--2---:R-:W-:Y:S01]  /*7a00*/  IMAD.U32 R20, RZ, RZ, UR14 ;  /* 0x0000000eff147e24 */ /* 0x004fe2000f8e00ff */
[----:B------:R-:W-:Y:S01]  /*7a10*/  UIADD3.X UR15, UPT, UPT, URZ, UR15, URZ, UP2, !UPT ;  /* 0x0000000fff0f7290 */ /* 0x000fe200097fe4ff */
[----:B------:R-:W-:Y:S01]  /*7a20*/  MOV R32, UR12 ;  /* 0x0000000c00207c02 */ /* 0x000fe20008000f00 */
[----:B------:R-:W-:Y:S01]  /*7a30*/  UIADD3.X UR13, UPT, UPT, URZ, UR31, URZ, UP3, !UPT ;  /* 0x0000001fff0d7290 */ /* 0x000fe20009ffe4ff */
[----:B------:R-:W-:Y:S01]  /*7a40*/  IMAD.U32 R22, RZ, RZ, UR8 ;  /* 0x00000008ff167e24 */ /* 0x000fe2000f8e00ff */
[----:B------:R-:W-:Y:S01]  /*7a50*/  UIADD3.X UR9, UPT, UPT, URZ, UR9, URZ, UP0, !UPT ;  /* 0x00000009ff097290 */ /* 0x000fe200087fe4ff */
[----:B---3--:R-:W-:Y:S01]  /*7a60*/  MOV R24, UR6 ;  /* 0x0000000600187c02 */ /* 0x008fe20008000f00 */
[----:B------:R-:W-:Y:S01]  /*7a70*/  UIADD3.X UR7, UPT, UPT, URZ, UR7, URZ, UP1, !UPT ;  /* 0x00000007ff077290 */ /* 0x000fe20008ffe4ff */
[----:B------:R-:W-:Y:S01]  /*7a80*/  IMAD.U32 R35, RZ, RZ, UR15 ;  /* 0x0000000fff237e24 */ /* 0x000fe2000f8e00ff */
[----:B------:R-:W-:-:S02]  /*7a90*/  UIADD3 UR10, UP3, UPT, UR10, 0x8, URZ ;  /* 0x000000080a0a7890 */ /* 0x000fc4000ff7e0ff */
[----:B------:R-:W-:Y:S01]  /*7aa0*/  UIADD3 UR4, UP2, UPT, UR4, 0x8, URZ ;  /* 0x0000000804047890 */ /* 0x000fe2000ff5e0ff */
[----:B------:R-:W-:Y:S01]  /*7ab0*/  IMAD.U32 R23, RZ, RZ, UR9 ;  /* 0x00000009ff177e24 */ /* 0x000fe2000f8e00ff */
[----:B------:R-:W-:Y:S01]  /*7ac0*/  UIADD3 UR22, UP0, UPT, UR22, 0x8, URZ ;  /* 0x0000000816167890 */ /* 0x000fe2000ff1e0ff */
[----:B------:R-:W-:Y:S01]  /*7ad0*/  MOV R25, UR7 ;  /* 0x0000000700197c02 */ /* 0x000fe20008000f00 */
[----:B------:R-:W-:Y:S01]  /*7ae0*/  UIADD3 UR18, UP1, UPT, UR18, 0x10, URZ ;  /* 0x0000001012127890 */ /* 0x000fe2000ff3e0ff */
[----:B------:R-:W-:Y:S01]  /*7af0*/  MOV R26, UR10 ;  /* 0x0000000a001a7c02 */ /* 0x000fe20008000f00 */
[----:B------:R-:W-:Y:S01]  /*7b00*/  UIADD3.X UR11, UPT, UPT, URZ, UR11, URZ, UP3, !UPT ;  /* 0x0000000bff0b7290 */ /* 0x000fe20009ffe4ff */
[----:B----4-:R-:W-:Y:S01]  /*7b10*/  IMAD.U32 R30, RZ, RZ, UR4 ;  /* 0x00000004ff1e7e24 */ /* 0x010fe2000f8e00ff */
[----:B------:R-:W-:Y:S01]  /*7b20*/  UIADD3.X UR5, UPT, UPT, URZ, UR5, URZ, UP2, !UPT ;  /* 0x00000005ff057290 */ /* 0x000fe200097fe4ff */
[----:B------:R-:W-:Y:S01]  /*7b30*/  IMAD.U32 R4, RZ, RZ, UR22 ;  /* 0x00000016ff047e24 */ /* 0x000fe2000f8e00ff */
[----:B------:R-:W-:-:S02]  /*7b40*/  UIADD3.X UR23, UPT, UPT, URZ, UR23, URZ, UP0, !UPT ;  /* 0x00000017ff177290 */ /* 0x000fc400087fe4ff */
[----:B------:R-:W-:Y:S01]  /*7b50*/  UIADD3.X UR19, UPT, UPT, URZ, UR19, URZ, UP1, !UPT ;  /* 0x00000013ff137290 */ /* 0x000fe20008ffe4ff */
[----:B------:R-:W-:Y:S01]  /*7b60*/  MOV R27, UR11 ;  /* 0x0000000b001b7c02 */ /* 0x000fe20008000f00 */
[----:B------:R-:W-:Y:S02]  /*7b70*/  UMOV UR4, URZ ;  /* 0x000000ff00047c82 */ /* 0x000fe40008000000 */
[----:B------:R-:W-:Y:S02]  /*7b80*/  IMAD.U32 R5, RZ, RZ, UR23 ;  /* 0x00000017ff057e24 */ /* 0x000fe4000f8e00ff */
[----:B------:R-:W-:Y:S01]  /*7b90*/  IMAD.U32 R3, RZ, RZ, UR19 ;  /* 0x00000013ff037e24 */ /* 0x000fe2000f8e00ff */
[----:B-----5:R-:W-:Y:S01]  /*7ba0*/  IADD3 R31, PT, PT, R2, R31, RZ ;  /* 0x0000001f021f7210 */ /* 0x020fe20007ffe0ff */
[----:B------:R-:W-:-:S04]  /*7bb0*/  IMAD.U32 R2, RZ, RZ, UR18 ;  /* 0x00000012ff027e24 */ /* 0x000fc8000f8e00ff */
[----:B------:R0:W-:Y:S02]  /*7bc0*/  STG.E desc[UR24][R28.64+0xc], R31 ;  /* 0x00000c1f1c007986 */ /* 0x0001e4000c101918 */
[----:B0-----:R-:W-:Y:S01]  /*7bd0*/  MOV R29, UR13 ;  /* 0x0000000d001d7c02 */ /* 0x001fe20008000f00 */
[----:B------:R-:W-:-:S07]  /*7be0*/  IMAD.U32 R31, RZ, RZ, UR5 ;  /* 0x00000005ff1f7e24 */ /* 0x000fce000f8e00ff */
.L_x_84:
[----:B------:R-:W2:Y:S04]  /*7bf0*/  LDG.E R17, desc[UR24][R2.64+-0x4] ;  /* 0xfffffc1802117981 */ /* 0x000ea8000c1e1900 */
[----:B------:R-:W2:Y:S02]  /*7c00*/  LDG.E R28, desc[UR24][R4.64+0x4] ;  /* 0x00000418041c7981 */ /* 0x000ea4000c1e1900 */
[----:B--2---:R-:W-:Y:S01]  /*7c10*/  IMAD.IADD R21, R17, 0x1, R28 ;  /* 0x0000000111157824 */ /* 0x004fe200078e021c */
[----:B------:R-:W-:-:S04]  /*7c20*/  MOV R17, R33 ;  /* 0x0000002100117202 */ /* 0x000fc80000000f00 */
[----:B------:R0:W-:Y:S04]  /*7c30*/  STG.E desc[UR24][R2.64], R21 ;  /* 0x0000001502007986 */ /* 0x0001e8000c101918 */
[----:B------:R-:W2:Y:S04]  /*7c40*/  LDG.E R28, desc[UR24][R16.64+0x4] ;  /* 0x00000418101c7981 */ /* 0x000ea8000c1e1900 */
[----:B------:R-:W2:Y:S01]  /*7c50*/  LDG.E R33, desc[UR24][R18.64+0x4] ;  /* 0x0000041812217981 */ /* 0x000ea2000c1e1900 */
[----:B0-----:R-:W-:Y:S01]  /*7c60*/  MOV R21, R35 ;  /* 0x0000002300157202 */ /* 0x001fe20000000f00 */
[----:B--2---:R-:W-:-:S02]  /*7c70*/  IMAD.IADD R33, R28, 0x1, R33 ;  /* 0x000000011c217824 */ /* 0x004fc400078e0221 */
[----:B------:R-:W-:-:S03]  /*7c80*/  IMAD.MOV.U32 R28, RZ, RZ, R32 ;  /* 0x000000ffff1c7224 */ /* 0x000fc600078e0020 */
[----:B------:R0:W-:Y:S04]  /*7c90*/  STG.E desc[UR24][R16.64+0x8], R33 ;  /* 0x0000082110007986 */ /* 0x0001e8000c101918 */
[----:B------:R-:W2:Y:S04]  /*7ca0*/  LDG.E R32, desc[UR24][R20.64+0x4] ;  /* 0x0000041814207981 */ /* 0x000ea8000c1e1900 */
[----:B------:R-:W2:Y:S02]  /*7cb0*/  LDG.E R35, desc[UR24][R28.64+0x4] ;  /* 0x000004181c237981 */ /* 0x000ea4000c1e1900 */
[----:B--2---:R-:W-:-:S05]  /*7cc0*/  IADD3 R35, PT, PT, R32, R35, RZ ;  /* 0x0000002320237210 */ /* 0x004fca0007ffe0ff */
[----:B------:R1:W-:Y:S04]  /*7cd0*/  STG.E desc[UR24][R20.64+0x8], R35 ;  /* 0x0000082314007986 */ /* 0x0003e8000c101918 */
[----:B------:R-:W2:Y:S04]  /*7ce0*/  LDG.E R32, desc[UR24][R22.64+0x4] ;  /* 0x0000041816207981 */ /* 0x000ea8000c1e1900 */
[----:B------:R-:W2:Y:S02]  /*7cf0*/  LDG.E R37, desc[UR24][R30.64+0x4] ;  /* 0x000004181e257981 */ /* 0x000ea4000c1e1900 */
[----:B--2---:R-:W-:-:S05]  /*7d00*/  IMAD.IADD R37, R32, 0x1, R37 ;  /* 0x0000000120257824 */ /* 0x004fca00078e0225 */
[----:B------:R2:W-:Y:S04]  /*7d10*/  STG.E desc[UR24][R22.64+0x8], R37 ;  /* 0x0000082516007986 */ /* 0x0005e8000c101918 */
[----:B------:R-:W3:Y:S04]  /*7d20*/  LDG.E R32, desc[UR24][R26.64+0x4] ;  /* 0x000004181a207981 */ /* 0x000ee8000c1e1900 */
[----:B0-----:R-:W3:Y:S02]  /*7d30*/  LDG.E R33, desc[UR24][R24.64+0x4] ;  /* 0x0000041818217981 */ /* 0x001ee4000c1e1900 */
[----:B---3--:R-:W-:-:S05]  /*7d40*/  IADD3 R33, PT, PT, R32, R33, RZ ;  /* 0x0000002120217210 */ /* 0x008fca0007ffe0ff */
[----:B------:R0:W-:Y:S04]  /*7d50*/  STG.E desc[UR24][R26.64+0x8], R33 ;  /* 0x000008211a007986 */ /* 0x0001e8000c101918 */
[----:B------:R-:W3:Y:S04]  /*7d60*/  LDG.E R32, desc[UR24][R2.64] ;  /* 0x0000001802207981 */ /* 0x000ee8000c1e1900 */
[----:B-1----:R-:W3:Y:S02]  /*7d70*/  LDG.E R35, desc[UR24][R4.64+0x8] ;  /* 0x0000081804237981 */ /* 0x002ee4000c1e1900 */
[----:B---3--:R-:W-:-:S05]  /*7d80*/  IMAD.IADD R35, R32, 0x1, R35 ;  /* 0x0000000120237824 */ /* 0x008fca00078e0223 */
[----:B------:R1:W-:Y:S04]  /*7d90*/  STG.E desc[UR24][R2.64+0x4], R35 ;  /* 0x0000042302007986 */ /* 0x0003e8000c101918 */
[----:B------:R-:W3:Y:S04]  /*7da0*/  LDG.E R32, desc[UR24][R16.64+0x8] ;  /* 0x0000081810207981 */ /* 0x000ee8000c1e1900 */
[----:B------:R-:W3:Y:S02]  /*7db0*/  LDG.E R39, desc[UR24][R18.64+0x8] ;  /* 0x0000081812277981 */ /* 0x000ee4000c1e1900 */
[----:B---3--:R-:W-:-:S05]  /*7dc0*/  IADD3 R39, PT, PT, R32, R39, RZ ;  /* 0x0000002720277210 */ /* 0x008fca0007ffe0ff */
[----:B------:R3:W-:Y:S04]  /*7dd0*/  STG.E desc[UR24][R16.64+0xc], R39 ;  /* 0x00000c2710007986 */ /* 0x0007e8000c101918 */
[----:B------:R-:W4:Y:S04]  /*7de0*/  LDG.E R32, desc[UR24][R20.64+0x8] ;  /* 0x0000081814207981 */ /* 0x000f28000c1e1900 */
[----:B--2---:R-:W4:Y:S02]  /*7df0*/  LDG.E R37, desc[UR24][R28.64+0x8] ;  /* 0x000008181c257981 */ /* 0x004f24000c1e1900 */
[----:B----4-:R-:W-:-:S05]  /*7e00*/  IMAD.IADD R37, R32, 0x1, R37 ;  /* 0x0000000120257824 */ /* 0x010fca00078e0225 */
[----:B------:R2:W-:Y:S04]  /*7e10*/  STG.E desc[UR24][R20.64+0xc], R37 ;  /* 0x00000c2514007986 */ /* 0x0005e8000c101918 */
[----:B------:R-:W4:Y:S04]  /*7e20*/  LDG.E R32, desc[UR24][R22.64+0x8] ;  /* 0x0000081816207981 */ /* 0x000f28000c1e1900 */
[----:B0-----:R-:W4:Y:S02]  /*7e30*/  LDG.E R33, desc[UR24][R30.64+0x8] ;  /* 0x000008181e217981 */ /* 0x001f24000c1e1900 */
[----:B----4-:R-:W-:-:S05]  /*7e40*/  IADD3 R33, PT, PT, R32, R33, RZ ;  /* 0x0000002120217210 */ /* 0x010fca0007ffe0ff */
[----:B------:R0:W-:Y:S04]  /*7e50*/  STG.E desc[UR24][R22.64+0xc], R33 ;  /* 0x00000c2116007986 */ /* 0x0001e8000c101918 */
[----:B------:R-:W4:Y:S04]  /*7e60*/  LDG.E R32, desc[UR24][R26.64+0x8] ;  /* 0x000008181a207981 */ /* 0x000f28000c1e1900 */
[----:B-1----:R-:W4:Y:S02]  /*7e70*/  LDG.E R35, desc[UR24][R24.64+0x8] ;  /* 0x0000081818237981 */ /* 0x002f24000c1e1900 */
[----:B----4-:R-:W-:-:S05]  /*7e80*/  IMAD.IADD R35, R32, 0x1, R35 ;  /* 0x0000000120237824 */ /* 0x010fca00078e0223 */
[----:B------:R1:W-:Y:S04]  /*7e90*/  STG.E desc[UR24][R26.64+0xc], R35 ;  /* 0x00000c231a007986 */ /* 0x0003e8000c101918 */
[----:B------:R-:W4:Y:S04]  /*7ea0*/  LDG.E R32, desc[UR24][R2.64+0x4] ;  /* 0x0000041802207981 */ /* 0x000f28000c1e1900 */
[----:B---3--:R-:W4:Y:S02]  /*7eb0*/  LDG.E R39, desc[UR24][R4.64+0xc] ;  /* 0x00000c1804277981 */ /* 0x008f24000c1e1900 */
[----:B----4-:R-:W-:-:S05]  /*7ec0*/  IADD3 R39, PT, PT, R32, R39, RZ ;  /* 0x0000002720277210 */ /* 0x010fca0007ffe0ff */
        /* <DEDUP_REMOVED lines=17> */
[----:B--2---:R-:W2:Y:S04]  /*7fe0*/  LDG.E R37, desc[UR24][R4.64+0x10] ;  /* 0x0000101804257981 */ /* 0x004ea8000c1e1900 */
[----:B------:R-:W2:Y:S02]  /*7ff0*/  LDG.E R32, desc[UR24][R2.64+0x8] ;  /* 0x0000081802207981 */ /* 0x000ea4000c1e1900 */
[----:B--2---:R-:W-:-:S05]  /*8000*/  IMAD.IADD R37, R32, 0x1, R37 ;  /* 0x0000000120257824 */ /* 0x004fca00078e0225 */
[----:B------:R2:W-:Y:S04]  /*8010*/  STG.E desc[UR24][R2.64+0xc], R37 ;  /* 0x00000c2502007986 */ /* 0x0005e8000c101918 */
[----:B0-----:R-:W4:Y:S04]  /*8020*/  LDG.E R33, desc[UR24][R18.64+0x10] ;  /* 0x0000101812217981 */ /* 0x001f28000c1e1900 */
[----:B------:R-:W4:Y:S02]  /*8030*/  LDG.E R32, desc[UR24][R16.64+0x10] ;  /* 0x0000101810207981 */ /* 0x000f24000c1e1900 */
[----:B----4-:R-:W-:-:S05]  /*8040*/  IADD3 R33, PT, PT, R32, R33, RZ ;  /* 0x0000002120217210 */ /* 0x010fca0007ffe0ff */
[----:B------:R0:W-:Y:S04]  /*8050*/  STG.E desc[UR24][R16.64+0x14], R33 ;  /* 0x0000142110007986 */ /* 0x0001e8000c101918 */
[----:B-1----:R-:W4:Y:S04]  /*8060*/  LDG.E R35, desc[UR24][R28.64+0x10] ;  /* 0x000010181c237981 */ /* 0x002f28000c1e1900 */
[----:B------:R-:W4:Y:S02]  /*8070*/  LDG.E R32, desc[UR24][R20.64+0x10] ;  /* 0x0000101814207981 */ /* 0x000f24000c1e1900 */
[----:B----4-:R-:W-:-:S05]  /*8080*/  IMAD.IADD R35, R32, 0x1, R35 ;  /* 0x0000000120237824 */ /* 0x010fca00078e0223 */
[----:B------:R-:W-:Y:S04]  /*8090*/  STG.E desc[UR24][R20.64+0x14], R35 ;  /* 0x0000142314007986 */ /* 0x000fe8000c101918 */
[----:B---3--:R-:W3:Y:S04]  /*80a0*/  LDG.E R39, desc[UR24][R30.64+0x10] ;  /* 0x000010181e277981 */ /* 0x008ee8000c1e1900 */
[----:B------:R-:W3:Y:S02]  /*80b0*/  LDG.E R32, desc[UR24][R22.64+0x10] ;  /* 0x0000101816207981 */ /* 0x000ee4000c1e1900 */
[----:B---3--:R-:W-:-:S05]  /*80c0*/  IADD3 R39, PT, PT, R32, R39, RZ ;  /* 0x0000002720277210 */ /* 0x008fca0007ffe0ff */
[----:B------:R1:W-:Y:S04]  /*80d0*/  STG.E desc[UR24][R22.64+0x14], R39 ;  /* 0x0000142716007986 */ /* 0x0003e8000c101918 */
[----:B--2---:R2:W3:Y:S04]  /*80e0*/  LDG.E R37, desc[UR24][R24.64+0x10] ;  /* 0x0000101818257981 */ /* 0x0044e8000c1e1900 */
[----:B------:R-:W3:Y:S01]  /*80f0*/  LDG.E R32, desc[UR24][R26.64+0x10] ;  /* 0x000010181a207981 */ /* 0x000ee2000c1e1900 */
[----:B------:R-:W-:Y:S01]  /*8100*/  IADD3 R4, P1, PT, R4, 0x10, RZ ;  /* 0x0000001004047810 */ /* 0x000fe20007f3e0ff */
[----:B------:R-:W-:Y:S01]  /*8110*/  UIADD3 UR4, UPT, UPT, UR4, 0x4, URZ ;  /* 0x0000000404047890 */ /* 0x000fe2000fffe0ff */
[----:B------:R-:W-:-:S02]  /*8120*/  IADD3 R2, P2, PT, R2, 0x10, RZ ;  /* 0x0000001002027810 */ /* 0x000fc40007f5e0ff */
[----:B------:R-:W-:Y:S01]  /*8130*/  IADD3.X R5, PT, PT, RZ, R5, RZ, P1, !PT ;  /* 0x00000005ff057210 */ /* 0x000fe20000ffe4ff */
[----:B------:R-:W-:Y:S01]  /*8140*/  UISETP.NE.AND UP0, UPT, UR4, 0x3fc, UPT ;  /* 0x000003fc0400788c */ /* 0x000fe2000bf05270 */
[----:B0-----:R-:W-:Y:S01]  /*8150*/  IADD3 R16, P1, PT, R16, 0x10, RZ ;  /* 0x0000001010107810 */ /* 0x001fe20007f3e0ff */
[----:B------:R-:W-:Y:S01]  /*8160*/  IMAD.X R3, RZ, RZ, R3, P2 ;  /* 0x000000ffff037224 */ /* 0x000fe200010e0603 */
[----:B------:R-:W-:Y:S02]  /*8170*/  IADD3 R18, P3, PT, R18, 0x10, RZ ;  /* 0x0000001012127810 */ /* 0x000fe40007f7e0ff */
[----:B-1----:R-:W-:Y:S01]  /*8180*/  IADD3 R22, P2, PT, R22, 0x10, RZ ;  /* 0x0000001016167810 */ /* 0x002fe20007f5e0ff */
[----:B------:R-:W-:Y:S01]  /*8190*/  IMAD.X R33, RZ, RZ, R17, P1 ;  /* 0x000000ffff217224 */ /* 0x000fe200008e0611 */
[----:B------:R-:W-:Y:S02]  /*81a0*/  IADD3.X R19, PT, PT, RZ, R19, RZ, P3, !PT ;  /* 0x00000013ff137210 */ /* 0x000fe40001ffe4ff */
[----:B------:R-:W-:Y:S01]  /*81b0*/  IADD3 R20, P1, PT, R20, 0x10, RZ ;  /* 0x0000001014147810 */ /* 0x000fe20007f3e0ff */
[----:B------:R-:W-:Y:S01]  /*81c0*/  IMAD.X R23, RZ, RZ, R23, P2 ;  /* 0x000000ffff177224 */ /* 0x000fe200010e0617 */
[----:B--2---:R-:W-:-:S03]  /*81d0*/  IADD3 R24, P3, PT, R24, 0x10, RZ ;  /* 0x0000001018187810 */ /* 0x004fc60007f7e0ff */
[----:B------:R-:W-:Y:S01]  /*81e0*/  IMAD.X R35, RZ, RZ, R21, P1 ;  /* 0x000000ffff237224 */ /* 0x000fe200008e0615 */
[----:B------:R-:W-:Y:S01]  /*81f0*/  IADD3.X R25, PT, PT, RZ, R25, RZ, P3, !PT ;  /* 0x00000019ff197210 */ /* 0x000fe20001ffe4ff */
[----:B---3--:R-:W-:Y:S01]  /*8200*/  IMAD.IADD R37, R32, 0x1, R37 ;  /* 0x0000000120257824 */ /* 0x008fe200078e0225 */
[----:B------:R-:W-:-:S04]  /*8210*/  IADD3 R32, P4, PT, R28, 0x10, RZ ;  /* 0x000000101c207810 */ /* 0x000fc80007f9e0ff */
[----:B------:R0:W-:Y:S01]  /*8220*/  STG.E desc[UR24][R26.64+0x14], R37 ;  /* 0x000014251a007986 */ /* 0x0001e2000c101918 */
[----:B------:R-:W-:Y:S02]  /*8230*/  IADD3.X R29, PT, PT, RZ, R29, RZ, P4, !PT ;  /* 0x0000001dff1d7210 */ /* 0x000fe400027fe4ff */
[----:B------:R-:W-:-:S04]  /*8240*/  IADD3 R30, P4, PT, R30, 0x10, RZ ;  /* 0x000000101e1e7810 */ /* 0x000fc80007f9e0ff */
[----:B------:R-:W-:Y:S02]  /*8250*/  IADD3.X R31, PT, PT, RZ, R31, RZ, P4, !PT ;  /* 0x0000001fff1f7210 */ /* 0x000fe400027fe4ff */
[----:B0-----:R-:W-:-:S05]  /*8260*/  IADD3 R26, P5, PT, R26, 0x10, RZ ;  /* 0x000000101a1a7810 */ /* 0x001fca0007fbe0ff */
[----:B------:R-:W-:Y:S01]  /*8270*/  IMAD.X R27, RZ, RZ, R27, P5 ;  /* 0x000000ffff1b7224 */ /* 0x000fe200028e061b */
[----:B------:R-:W-:Y:S07]  /*8280*/  BRA.U UP0, `(.L_x_84) ;  /* 0xfffffff900587547 */ /* 0x000fee000b83ffff */
.L_x_83:
[----:B------:R-:W-:Y:S05]  /*8290*/  BSYNC.RECONVERGENT B0 ;  /* 0x0000000000007941 */ /* 0x000fea0003800200 */
.L_x_82:
[----:B------:R-:W-:Y:S06]  /*82a0*/  BAR.SYNC.DEFER_BLOCKING 0x0 ;  /* 0x0000000000007b1d */ /* 0x000fec0000010000 */
[----:B------:R-:W-:Y:S04]  /*82b0*/  BSSY.RECONVERGENT B0, `(.L_x_85) ;  /* 0x00002ba000007945 */ /* 0x000fe80003800200 */
[----:B------:R-:W-:Y:S05]  /*82c0*/  @P0 BRA `(.L_x_86) ;  /* 0x0000002800e00947 */ /* 0x000fea0003800000 */
[----:B-1-34-:R-:W1:Y:S01]  /*82d0*/  LDC.64 R2, c[0x0][0x418] ;  /* 0x00010600ff027b82 */ /* 0x01ae620000000a00 */
[----:B------:R-:W3:Y:S04]  /*82e0*/  LDG.E R4, desc[UR24][R6.64] ;  /* 0x0000001806047981 */ /* 0x000ee8000c1e1900 */
[----:B------:R-:W3:Y:S04]  /*82f0*/  LDG.E R5, desc[UR24][R8.64] ;  /* 0x0000001808057981 */ /* 0x000ee8000c1e1900 */
[----:B------:R-:W3:Y:S04]  /*8300*/  LDG.E R16, desc[UR24][R10.64] ;  /* 0x000000180a107981 */ /* 0x000ee8000c1e1900 */
[----:B------:R-:W4:Y:S04]  /*8310*/  LDG.E R17, desc[UR24][R12.64] ;  /* 0x000000180c117981 */ /* 0x000f28000c1e1900 */
[----:B0-2---:R-:W4:Y:S01]  /*8320*/  LDG.E R18, desc[UR24][R14.64] ;  /* 0x000000180e127981 */ /* 0x005f22000c1e1900 */
[----:B-1----:R-:W-:-:S05]  /*8330*/  IMAD.WIDE R2, R0, 0x4, R2 ;  /* 0x0000000400027825 */ /* 0x002fca00078e0202 */
[----:B------:R-:W2:Y:S01]  /*8340*/  LDG.E R22, desc[UR24][R2.64] ;  /* 0x0000001802167981 */ /* 0x000ea2000c1e1900 */
[----:B------:R-:W-:Y:S01]  /*8350*/  BSSY.RECONVERGENT B1, `(.L_x_87) ;  /* 0x0000087000017945 */ /* 0x000fe20003800200 */
[----:B---3--:R-:W-:Y:S02]  /*8360*/  IADD3 R16, PT, PT, R16, R5, R4 ;  /* 0x0000000510107210 */ /* 0x008fe40007ffe004 */
[----:B--2---:R-:W-:Y:S02]  /*8370*/  ISETP.GE.AND P0, PT, R22, 0x1, PT ;  /* 0x000000011600780c */ /* 0x004fe40003f06270 */
[----:B----4-:R-:W-:-:S11]  /*8380*/  IADD3 R16, PT, PT, R18, R16, R17 ;  /* 0x0000001012107210 */ /* 0x010fd60007ffe011 */
[----:B------:R-:W-:Y:S05]  /*8390*/  @!P0 BRA `(.L_x_88) ;  /* 0x0000000800088947 */ /* 0x000fea0003800000 */
[----:B------:R-:W0:Y:S02]  /*83a0*/  LDC.64 R2, c[0x0][0x498] ;  /* 0x00012600ff027b82 */ /* 0x000e240000000a00 */
[----:B0-----:R-:W-:-:S05]  /*83b0*/  IMAD.WIDE R2, R0, 0x4, R2 ;  /* 0x0000000400027825 */ /* 0x001fca00078e0202 */
[----:B------:R-:W2:Y:S01]  /*83c0*/  LDG.E R17, desc[UR24][R2.64] ;  /* 0x0000001802117981 */ /* 0x000ea2000c1e1900 */
[C---:B------:R-:W-:Y:S01]  /*83d0*/  ISETP.GE.U32.AND P1, PT, R22.reuse, 0x4, PT ;  /* 0x000000041600780c */ /* 0x040fe20003f26070 */
[----:B------:R-:W-:Y:S01]  /*83e0*/  BSSY.RECONVERGENT B2, `(.L_x_89) ;  /* 0x0000056000027945 */ /* 0x000fe20003800200 */
[----:B------:R-:W-:Y:S01]  /*83f0*/  LOP3.LUT R18, R22, 0x3, RZ, 0xc0, !PT ;  /* 0x0000000316127812 */ /* 0x000fe200078ec0ff */
[----:B------:R-:W-:Y:S01]  /*8400*/  HFMA2 R20, -RZ, RZ, 0, 0 ;  /* 0x00000000ff147431 */ /* 0x000fe200000001ff */
[----:B------:R-:W-:Y:S02]  /*8410*/  SHF.R.S32.HI R19, RZ, 0x1f, R16 ;  /* 0x0000001fff137819 */ /* 0x000fe40000011410 */
[----:B------:R-:W-:Y:S02]  /*8420*/  ISETP.NE.AND P0, PT, R18, RZ, PT ;  /* 0x000000ff1200720c */ /* 0x000fe40003f05270 */
[----:B--2---:R-:W-:-:S05]  /*8430*/  SHF.R.S32.HI R21, RZ, 0x1f, R17 ;  /* 0x0000001fff157819 */ /* 0x004fca0000011411 */
[----:B------:R-:W-:Y:S06]  /*8440*/  @!P1 BRA `(.L_x_90) ;  /* 0x00000004003c9947 */ /* 0x000fec0003800000 */
[----:B------:R-:W0:Y:S01]  /*8450*/  LDC.64 R2, c[0x0][0x398] ;  /* 0x0000e600ff027b82 */ /* 0x000e220000000a00 */
[----:B------:R-:W-:Y:S01]  /*8460*/  LOP3.LUT R20, R22, 0x7ffffffc, RZ, 0xc0, !PT ;  /* 0x7ffffffc16147812 */ /* 0x000fe200078ec0ff */
[----:B------:R-:W-:-:S03]  /*8470*/  IMAD R33, R19, 0x38, RZ ;  /* 0x0000003813217824 */ /* 0x000fc600078e02ff */
[----:B------:R-:W-:-:S03]  /*8480*/  IADD3 R22, PT, PT, -R20, RZ, RZ ;  /* 0x000000ff14167210 */ /* 0x000fc60007ffe1ff */
[----:B------:R-:W1:Y:S01]  /*8490*/  LDC.64 R4, c[0x0][0x3a0] ;  /* 0x0000e800ff047b82 */ /* 0x000e620000000a00 */
[----:B0-----:R-:W-:-:S03]  /*84a0*/  IMAD.WIDE.U32 R2, R16, 0x38, R2 ;  /* 0x0000003810027825 */ /* 0x001fc600078e0002 */
[----:B------:R-:W-:Y:S01]  /*84b0*/  IADD3 R32, P1, PT, R2, 0x70, RZ ;  /* 0x0000007002207810 */ /* 0x000fe20007f3e0ff */
[----:B-1----:R-:W-:-:S04]  /*84c0*/  IMAD.WIDE.U32 R4, R17, 0x38, R4 ;  /* 0x0000003811047825 */ /* 0x002fc800078e0004 */
[----:B------:R-:W-:Y:S01]  /*84d0*/  IMAD.X R33, R3, 0x1, R33, P1 ;  /* 0x0000000103217824 */ /* 0x000fe200008e0621 */
[----:B------:R-:W-:Y:S01]  /*84e0*/  IADD3 R23, P2, PT, R4, 0x70, RZ ;  /* 0x0000007004177810 */ /* 0x000fe20007f5e0ff */
[----:B------:R-:W-:-:S04]  /*84f0*/  IMAD R4, R21, 0x38, RZ ;  /* 0x0000003815047824 */ /* 0x000fc800078e02ff */
[----:B------:R-:W-:-:S08]  /*8500*/  IMAD.X R36, R5, 0x1, R4, P2 ;  /* 0x0000000105247824 */ /* 0x000fd000010e0604 */
.L_x_91:
[----:B------:R-:W-:Y:S01]  /*8510*/  MOV R4, R32 ;  /* 0x0000002000047202 */ /* 0x000fe20000000f00 */
[----:B------:R-:W-:-:S05]  /*8520*/  IMAD.MOV.U32 R5, RZ, RZ, R33 ;  /* 0x000000ffff057224 */ /* 0x000fca00078e0021 */
[----:B0-----:R-:W2:Y:S04]  /*8530*/  LDG.E.64 R42, desc[UR24][R4.64+-0x70] ;  /* 0xffff9018042a7981 */ /* 0x001ea8000c1e1b00 */
[----:B------:R-:W3:Y:S04]  /*8540*/  LDG.E.64 R24, desc[UR24][R4.64+-0x68] ;  /* 0xffff981804187981 */ /* 0x000ee8000c1e1b00 */
[----:B------:R-:W4:Y:S04]  /*8550*/  LDG.E.64 R26, desc[UR24][R4.64+-0x60] ;  /* 0xffffa018041a7981 */ /* 0x000f28000c1e1b00 */
[----:B------:R-:W5:Y:S04]  /*8560*/  LDG.E.64 R28, desc[UR24][R4.64+-0x58] ;  /* 0xffffa818041c7981 */ /* 0x000f68000c1e1b00 */
[----:B------:R-:W5:Y:S04]  /*8570*/  LDG.E.64 R30, desc[UR24][R4.64+-0x50] ;  /* 0xffffb018041e7981 */ /* 0x000f68000c1e1b00 */
[----:B------:R-:W5:Y:S04]  /*8580*/  LDG.E.64 R32, desc[UR24][R4.64+-0x48] ;  /* 0xffffb81804207981 */ /* 0x000f68000c1e1b00 */
[----:B------:R-:W5:Y:S01]  /*8590*/  LDG.E.64 R34, desc[UR24][R4.64+-0x40] ;  /* 0xffffc01804227981 */ /* 0x000f62000c1e1b00 */
[----:B------:R-:W-:Y:S01]  /*85a0*/  MOV R2, R23 ;  /* 0x0000001700027202 */ /* 0x000fe20000000f00 */
[----:B------:R-:W-:-:S05]  /*85b0*/  IMAD.MOV.U32 R3, RZ, RZ, R36 ;  /* 0x000000ffff037224 */ /* 0x000fca00078e0024 */
[----:B--2---:R0:W-:Y:S04]  /*85c0*/  STG.E.64 desc[UR24][R2.64+-0x70], R42 ;  /* 0xffff902a02007986 */ /* 0x0041e8000c101b18 */
[----:B---3--:R1:W-:Y:S04]  /*85d0*/  STG.E.64 desc[UR24][R2.64+-0x68], R24 ;  /* 0xffff981802007986 */ /* 0x0083e8000c101b18 */
[----:B----4-:R2:W-:Y:S04]  /*85e0*/  STG.E.64 desc[UR24][R2.64+-0x60], R26 ;  /* 0xffffa01a02007986 */ /* 0x0105e8000c101b18 */
[----:B-----5:R3:W-:Y:S04]  /*85f0*/  STG.E.64 desc[UR24][R2.64+-0x58], R28 ;  /* 0xffffa81c02007986 */ /* 0x0207e8000c101b18 */
[----:B------:R4:W-:Y:S04]  /*8600*/  STG.E.64 desc[UR24][R2.64+-0x50], R30 ;  /* 0xffffb01e02007986 */ /* 0x0009e8000c101b18 */
[----:B------:R5:W-:Y:S04]  /*8610*/  STG.E.64 desc[UR24][R2.64+-0x48], R32 ;  /* 0xffffb82002007986 */ /* 0x000be8000c101b18 */
[----:B------:R5:W-:Y:S04]  /*8620*/  STG.E.64 desc[UR24][R2.64+-0x40], R34 ;  /* 0xffffc02202007986 */ /* 0x000be8000c101b18 */
[----:B------:R-:W3:Y:S04]  /*8630*/  LDG.E.64 R44, desc[UR24][R4.64+-0x38] ;  /* 0xffffc818042c7981 */ /* 0x000ee8000c1e1b00 */
[----:B------:R-:W4:Y:S04]  /*8640*/  LDG.E.64 R36, desc[UR24][R4.64+-0x30] ;  /* 0xffffd01804247981 */ /* 0x000f28000c1e1b00 */
[----:B------:R-:W5:Y:S04]  /*8650*/  LDG.E.64 R38, desc[UR24][R4.64+-0x28] ;  /* 0xffffd81804267981 */ /* 0x000f68000c1e1b00 */
[----:B------:R-:W5:Y:S04]  /*8660*/  LDG.E.64 R40, desc[UR24][R4.64+-0x20] ;  /* 0xffffe01804287981 */ /* 0x000f68000c1e1b00 */
[----:B0-----:R-:W5:Y:S04]  /*8670*/  LDG.E.64 R42, desc[UR24][R4.64+-0x18] ;  /* 0xffffe818042a7981 */ /* 0x001f68000c1e1b00 */
[----:B-1----:R-:W5:Y:S04]  /*8680*/  LDG.E.64 R24, desc[UR24][R4.64+-0x10] ;  /* 0xfffff01804187981 */ /* 0x002f68000c1e1b00 */
[----:B--2---:R-:W2:Y:S04]  /*8690*/  LDG.E.64 R26, desc[UR24][R4.64+-0x8] ;  /* 0xfffff818041a7981 */ /* 0x004ea8000c1e1b00 */
[----:B---3--:R-:W-:Y:S04]  /*86a0*/  STG.E.64 desc[UR24][R2.64+-0x38], R44 ;  /* 0xffffc82c02007986 */ /* 0x008fe8000c101b18 */
[----:B----4-:R0:W-:Y:S04]  /*86b0*/  STG.E.64 desc[UR24][R2.64+-0x30], R36 ;  /* 0xffffd02402007986 */ /* 0x0101e8000c101b18 */
[----:B-----5:R1:W-:Y:S04]  /*86c0*/  STG.E.64 desc[UR24][R2.64+-0x28], R38 ;  /* 0xffffd82602007986 */ /* 0x0203e8000c101b18 */
[----:B------:R-:W-:Y:S04]  /*86d0*/  STG.E.64 desc[UR24][R2.64+-0x20], R40 ;  /* 0xffffe02802007986 */ /* 0x000fe8000c101b18 */
[----:B------:R-:W-:Y:S04]  /*86e0*/  STG.E.64 desc[UR24][R2.64+-0x18], R42 ;  /* 0xffffe82a02007986 */ /* 0x000fe8000c101b18 */
[----:B------:R3:W-:Y:S04]  /*86f0*/  STG.E.64 desc[UR24][R2.64+-0x10], R24 ;  /* 0xfffff01802007986 */ /* 0x0007e8000c101b18 */
[----:B--2---:R2:W-:Y:S04]  /*8700*/  STG.E.64 desc[UR24][R2.64+-0x8], R26 ;  /* 0xfffff81a02007986 */ /* 0x0045e8000c101b18 */
[----:B------:R-:W4:Y:S04]  /*8710*/  LDG.E.64 R46, desc[UR24][R4.64] ;  /* 0x00000018042e7981 */ /* 0x000f28000c1e1b00 */
[----:B------:R-:W5:Y:S04]  /*8720*/  LDG.E.64 R28, desc[UR24][R4.64+0x8] ;  /* 0x00000818041c7981 */ /* 0x000f68000c1e1b00 */
[----:B------:R-:W3:Y:S04]  /*8730*/  LDG.E.64 R30, desc[UR24][R4.64+0x10] ;  /* 0x00001018041e7981 */ /* 0x000ee8000c1e1b00 */
[----:B------:R-:W2:Y:S04]  /*8740*/  LDG.E.64 R32, desc[UR24][R4.64+0x18] ;  /* 0x0000181804207981 */ /* 0x000ea8000c1e1b00 */
[----:B------:R-:W2:Y:S04]  /*8750*/  LDG.E.64 R34, desc[UR24][R4.64+0x20] ;  /* 0x0000201804227981 */ /* 0x000ea8000c1e1b00 */
[----:B0-----:R-:W2:Y:S04]  /*8760*/  LDG.E.64 R36, desc[UR24][R4.64+0x28] ;  /* 0x0000281804247981 */ /* 0x001ea8000c1e1b00 */
[----:B-1----:R-:W2:Y:S04]  /*8770*/  LDG.E.64 R38, desc[UR24][R4.64+0x30] ;  /* 0x0000301804267981 */ /* 0x002ea8000c1e1b00 */
[----:B----4-:R-:W-:Y:S04]  /*8780*/  STG.E.64 desc[UR24][R2.64], R46 ;  /* 0x0000002e02007986 */ /* 0x010fe8000c101b18 */
[----:B-----5:R0:W-:Y:S04]  /*8790*/  STG.E.64 desc[UR24][R2.64+0x8], R28 ;  /* 0x0000081c02007986 */ /* 0x0201e8000c101b18 */
[----:B---3--:R1:W-:Y:S04]  /*87a0*/  STG.E.64 desc[UR24][R2.64+0x10], R30 ;  /* 0x0000101e02007986 */ /* 0x0083e8000c101b18 */
[----:B--2---:R2:W-:Y:S04]  /*87b0*/  STG.E.64 desc[UR24][R2.64+0x18], R32 ;  /* 0x0000182002007986 */ /* 0x0045e8000c101b18 */
[----:B------:R-:W-:Y:S04]  /*87c0*/  STG.E.64 desc[UR24][R2.64+0x20], R34 ;  /* 0x0000202202007986 */ /* 0x000fe8000c101b18 */
[----:B------:R3:W-:Y:S04]  /*87d0*/  STG.E.64 desc[UR24][R2.64+0x28], R36 ;  /* 0x0000282402007986 */ /* 0x0007e8000c101b18 */
[----:B------:R4:W-:Y:S04]  /*87e0*/  STG.E.64 desc[UR24][R2.64+0x30], R38 ;  /* 0x0000302602007986 */ /* 0x0009e8000c101b18 */
[----:B------:R-:W5:Y:S04]  /*87f0*/  LDG.E.64 R44, desc[UR24][R4.64+0x38] ;  /* 0x00003818042c7981 */ /* 0x000f68000c1e1b00 */
[----:B------:R-:W4:Y:S04]  /*8800*/  LDG.E.64 R24, desc[UR24][R4.64+0x40] ;  /* 0x0000401804187981 */ /* 0x000f28000c1e1b00 */
[----:B------:R-:W4:Y:S04]  /*8810*/  LDG.E.64 R26, desc[UR24][R4.64+0x48] ;  /* 0x00004818041a7981 */ /* 0x000f28000c1e1b00 */
[----:B------:R-:W4:Y:S04]  /*8820*/  LDG.E.64 R40, desc[UR24][R4.64+0x50] ;  /* 0x0000501804287981 */ /* 0x000f28000c1e1b00 */
[----:B------:R-:W4:Y:S04]  /*8830*/  LDG.E.64 R42, desc[UR24][R4.64+0x58] ;  /* 0x00005818042a7981 */ /* 0x000f28000c1e1b00 */
[----:B0-----:R-:W4:Y:S04]  /*8840*/  LDG.E.64 R28, desc[UR24][R4.64+0x60] ;  /* 0x00006018041c7981 */ /* 0x001f28000c1e1b00 */
[----:B-1----:R-:W4:Y:S01]  /*8850*/  LDG.E.64 R30, desc[UR24][R4.64+0x68] ;  /* 0x00006818041e7981 */ /* 0x002f22000c1e1b00 */
[----:B------:R-:W-:-:S02]  /*8860*/  IADD3 R22, PT, PT, R22, 0x4, RZ ;  /* 0x0000000416167810 */ /* 0x000fc40007ffe0ff */
[----:B--2---:R-:W-:Y:S02]  /*8870*/  IADD3 R32, P2, PT, R4, 0xe0, RZ ;  /* 0x000000e004207810 */ /* 0x004fe40007f5e0ff */
[----:B------:R-:W-:Y:S02]  /*8880*/  ISETP.NE.AND P1, PT, R22, RZ, PT ;  /* 0x000000ff1600720c */ /* 0x000fe40003f25270 */
[----:B------:R-:W-:Y:S01]  /*8890*/  IADD3 R23, P3, PT, R2, 0xe0, RZ ;  /* 0x000000e002177810 */ /* 0x000fe20007f7e0ff */
[----:B------:R-:W-:-:S03]  /*88a0*/  IMAD.X R33, RZ, RZ, R5, P2 ;  /* 0x000000ffff217224 */ /* 0x000fc600010e0605 */
[----:B---3--:R-:W-:Y:S01]  /*88b0*/  IADD3.X R36, PT, PT, RZ, R3, RZ, P3, !PT ;  /* 0x00000003ff247210 */ /* 0x008fe20001ffe4ff */
[----:B-----5:R0:W-:Y:S04]  /*88c0*/  STG.E.64 desc[UR24][R2.64+0x38], R44 ;  /* 0x0000382c02007986 */ /* 0x0201e8000c101b18 */
[----:B----4-:R0:W-:Y:S04]  /*88d0*/  STG.E.64 desc[UR24][R2.64+0x40], R24 ;  /* 0x0000401802007986 */ /* 0x0101e8000c101b18 */
[----:B------:R0:W-:Y:S04]  /*88e0*/  STG.E.64 desc[UR24][R2.64+0x48], R26 ;  /* 0x0000481a02007986 */ /* 0x0001e8000c101b18 */
[----:B------:R0:W-:Y:S04]  /*88f0*/  STG.E.64 desc[UR24][R2.64+0x50], R40 ;  /* 0x0000502802007986 */ /* 0x0001e8000c101b18 */
[----:B------:R0:W-:Y:S04]  /*8900*/  STG.E.64 desc[UR24][R2.64+0x58], R42 ;  /* 0x0000582a02007986 */ /* 0x0001e8000c101b18 */
[----:B------:R0:W-:Y:S04]  /*8910*/  STG.E.64 desc[UR24][R2.64+0x60], R28 ;  /* 0x0000601c02007986 */ /* 0x0001e8000c101b18 */
[----:B------:R0:W-:Y:S01]  /*8920*/  STG.E.64 desc[UR24][R2.64+0x68], R30 ;  /* 0x0000681e02007986 */ /* 0x0001e2000c101b18 */
[----:B------:R-:W-:Y:S05]  /*8930*/  @P1 BRA `(.L_x_91) ;  /* 0xfffffff800f41947 */ /* 0x000fea000383ffff */
.L_x_90:
[----:B------:R-:W-:Y:S05]  /*8940*/  BSYNC.RECONVERGENT B2 ;  /* 0x0000000000027941 */ /* 0x000fea0003800200 */
.L_x_89:
[----:B------:R-:W-:Y:S05]  /*8950*/  @!P0 BRA `(.L_x_88) ;  /* 0x0000000000988947 */ /* 0x000fea0003800000 */
[----:B0-----:R-:W0:Y:S01]  /*8960*/  LDC.64 R2, c[0x0][0x398] ;  /* 0x0000e600ff027b82 */ /* 0x001e220000000a00 */
[-C--:B------:R-:W-:Y:S02]  /*8970*/  IADD3 R23, P0, PT, R16, R20.reuse, RZ ;  /* 0x0000001410177210 */ /* 0x080fe40007f1e0ff */
[----:B------:R-:W-:Y:S02]  /*8980*/  IADD3 R17, P1, PT, R17, R20, RZ ;  /* 0x0000001411117210 */ /* 0x000fe40007f3e0ff */
[----:B------:R-:W-:Y:S01]  /*8990*/  IADD3 R28, PT, PT, -R18, RZ, RZ ;  /* 0x000000ff121c7210 */ /* 0x000fe20007ffe1ff */
[----:B------:R-:W-:Y:S01]  /*89a0*/  IMAD.X R19, RZ, RZ, R19, P0 ;  /* 0x000000ffff137224 */ /* 0x000fe200000e0613 */
[----:B------:R-:W-:Y:S01]  /*89b0*/  IADD3.X R21, PT, PT, RZ, R21, RZ, P1, !PT ;  /* 0x00000015ff157210 */ /* 0x000fe20000ffe4ff */
[----:B------:R-:W1:Y:S02]  /*89c0*/  LDC.64 R4, c[0x0][0x3a0] ;  /* 0x0000e800ff047b82 */ /* 0x000e640000000a00 */
[----:B------:R-:W-:-:S02]  /*89d0*/  IMAD R19, R19, 0x38, RZ ;  /* 0x0000003813137824 */ /* 0x000fc400078e02ff */
[----:B------:R-:W-:Y:S02]  /*89e0*/  IMAD R21, R21, 0x38, RZ ;  /* 0x0000003815157824 */ /* 0x000fe400078e02ff */
[----:B0-----:R-:W-:-:S03]  /*89f0*/  IMAD.WIDE.U32 R2, R23, 0x38, R2 ;  /* 0x0000003817027825 */ /* 0x001fc600078e0002 */
[----:B------:R-:W-:Y:S01]  /*8a00*/  IADD3 R24, P0, PT, R2, 0x18, RZ ;  /* 0x0000001802187810 */ /* 0x000fe20007f1e0ff */
[----:B-1----:R-:W-:-:S04]  /*8a10*/  IMAD.WIDE.U32 R4, R17, 0x38, R4 ;  /* 0x0000003811047825 */ /* 0x002fc800078e0004 */
[----:B------:R-:W-:Y:S01]  /*8a20*/  IMAD.X R25, R3, 0x1, R19, P0 ;  /* 0x0000000103197824 */ /* 0x000fe200000e0613 */
[----:B------:R-:W-:-:S05]  /*8a30*/  IADD3 R29, P1, PT, R4, 0x18, RZ ;  /* 0x00000018041d7810 */ /* 0x000fca0007f3e0ff */
[----:B------:R-:W-:-:S08]  /*8a40*/  IMAD.X R32, R5, 0x1, R21, P1 ;  /* 0x0000000105207824 */ /* 0x000fd000008e0615 */
.L_x_92:
[----:B-1----:R-:W2:Y:S04]  /*8a50*/  LDG.E.64 R30, desc[UR24][R24.64+-0x18] ;  /* 0xffffe818181e7981 */ /* 0x002ea8000c1e1b00 */
[----:B------:R-:W3:Y:S04]  /*8a60*/  LDG.E.64 R2, desc[UR24][R24.64+-0x10] ;  /* 0xfffff01818027981 */ /* 0x000ee8000c1e1b00 */
[----:B------:R-:W4:Y:S04]  /*8a70*/  LDG.E.64 R4, desc[UR24][R24.64+-0x8] ;  /* 0xfffff81818047981 */ /* 0x000f28000c1e1b00 */
[----:B------:R-:W5:Y:S04]  /*8a80*/  LDG.E.64 R16, desc[UR24][R24.64] ;  /* 0x0000001818107981 */ /* 0x000f68000c1e1b00 */
[----:B------:R-:W5:Y:S04]  /*8a90*/  LDG.E.64 R18, desc[UR24][R24.64+0x8] ;  /* 0x0000081818127981 */ /* 0x000f68000c1e1b00 */
[----:B------:R-:W5:Y:S04]  /*8aa0*/  LDG.E.64 R20, desc[UR24][R24.64+0x10] ;  /* 0x0000101818147981 */ /* 0x000f68000c1e1b00 */
[----:B------:R0:W5:Y:S01]  /*8ab0*/  LDG.E.64 R22, desc[UR24][R24.64+0x18] ;  /* 0x0000181818167981 */ /* 0x000162000c1e1b00 */
[----:B------:R-:W-:Y:S01]  /*8ac0*/  MOV R26, R29 ;  /* 0x0000001d001a7202 */ /* 0x000fe20000000f00 */
[----:B------:R-:W-:Y:S01]  /*8ad0*/  IMAD.MOV.U32 R27, RZ, RZ, R32 ;  /* 0x000000ffff1b7224 */ /* 0x000fe200078e0020 */
[----:B------:R-:W-:-:S02]  /*8ae0*/  IADD3 R28, PT, PT, R28, 0x1, RZ ;  /* 0x000000011c1c7810 */ /* 0x000fc40007ffe0ff */
[----:B------:R-:W-:Y:S02]  /*8af0*/  IADD3 R29, P2, PT, R26, 0x38, RZ ;  /* 0x000000381a1d7810 */ /* 0x000fe40007f5e0ff */
[----:B------:R-:W-:Y:S02]  /*8b00*/  ISETP.NE.AND P0, PT, R28, RZ, PT ;  /* 0x000000ff1c00720c */ /* 0x000fe40003f05270 */
[----:B------:R-:W-:Y:S02]  /*8b10*/  IADD3.X R32, PT, PT, RZ, R27, RZ, P2, !PT ;  /* 0x0000001bff207210 */ /* 0x000fe400017fe4ff */
[----:B0-----:R-:W-:-:S05]  /*8b20*/  IADD3 R24, P1, PT, R24, 0x38, RZ ;  /* 0x0000003818187810 */ /* 0x001fca0007f3e0ff */
[----:B------:R-:W-:Y:S01]  /*8b30*/  IMAD.X R25, RZ, RZ, R25, P1 ;  /* 0x000000ffff197224 */ /* 0x000fe200008e0619 */
[----:B--2---:R1:W-:Y:S04]  /*8b40*/  STG.E.64 desc[UR24][R26.64+-0x18], R30 ;  /* 0xffffe81e1a007986 */ /* 0x0043e8000c101b18 */
[----:B---3--:R1:W-:Y:S04]  /*8b50*/  STG.E.64 desc[UR24][R26.64+-0x10], R2 ;  /* 0xfffff0021a007986 */ /* 0x0083e8000c101b18 */
[----:B----4-:R1:W-:Y:S04]  /*8b60*/  STG.E.64 desc[UR24][R26.64+-0x8], R4 ;  /* 0xfffff8041a007986 */ /* 0x0103e8000c101b18 */
[----:B-----5:R1:W-:Y:S04]  /*8b70*/  STG.E.64 desc[UR24][R26.64], R16 ;  /* 0x000000101a007986 */ /* 0x0203e8000c101b18 */
[----:B------:R1:W-:Y:S04]  /*8b80*/  STG.E.64 desc[UR24][R26.64+0x8], R18 ;  /* 0x000008121a007986 */ /* 0x0003e8000c101b18 */
[----:B------:R1:W-:Y:S04]  /*8b90*/  STG.E.64 desc[UR24][R26.64+0x10], R20 ;  /* 0x000010141a007986 */ /* 0x0003e8000c101b18 */
[----:B------:R1:W-:Y:S01]  /*8ba0*/  STG.E.64 desc[UR24][R26.64+0x18], R22 ;  /* 0x000018161a007986 */ /* 0x0003e2000c101b18 */
[----:B------:R-:W-:Y:S05]  /*8bb0*/  @P0 BRA `(.L_x_92) ;  /* 0xfffffffc00a40947 */ /* 0x000fea000383ffff */
.L_x_88:
[----:B------:R-:W-:Y:S05]  /*8bc0*/  BSYNC.RECONVERGENT B1 ;  /* 0x0000000000017941 */ /* 0x000fea0003800200 */
.L_x_87:
[----:B-1----:R-:W2:Y:S04]  /*8bd0*/  LDG.E R20, desc[UR24][R14.64] ;  /* 0x000000180e147981 */ /* 0x002ea8000c1e1900 */
[----:B0-----:R-:W3:Y:S04]  /*8be0*/  LDG.E R2, desc[UR24][R6.64] ;  /* 0x0000001806027981 */ /* 0x001ee8000c1e1900 */
[----:B------:R-:W3:Y:S04]  /*8bf0*/  LDG.E R3, desc[UR24][R8.64] ;  /* 0x0000001808037981 */ /* 0x000ee8000c1e1900 */
[----:B------:R-:W3:Y:S04]  /*8c00*/  LDG.E R4, desc[UR24][R10.64] ;  /* 0x000000180a047981 */ /* 0x000ee8000c1e1900 */
[----:B------:R-:W4:Y:S01]  /*8c10*/  LDG.E R5, desc[UR24][R12.64] ;  /* 0x000000180c057981 */ /* 0x000f22000c1e1900 */
[----:B------:R-:W-:Y:S01]  /*8c20*/  BSSY.RECONVERGENT B1, `(.L_x_93) ;  /* 0x0000087000017945 */ /* 0x000fe20003800200 */
[----:B--2---:R-:W-:-:S02]  /*8c30*/  ISETP.GE.AND P0, PT, R20, 0x1, PT ;  /* 0x000000011400780c */ /* 0x004fc40003f06270 */
[----:B---3--:R-:W-:-:S05]  /*8c40*/  IADD3 R2, PT, PT, R4, R3, R2 ;  /* 0x0000000304027210 */ /* 0x008fca0007ffe002 */
[----:B----4-:R-:W-:-:S06]  /*8c50*/  IMAD.IADD R16, R2, 0x1, R5 ;  /* 0x0000000102107824 */ /* 0x010fcc00078e0205 */
        /* <DEDUP_REMOVED lines=24> */
.L_x_97:
        /* <DEDUP_REMOVED lines=67> */
.L_x_96:
[----:B------:R-:W-:Y:S05]  /*9210*/  BSYNC.RECONVERGENT B2 ;  /* 0x0000000000027941 */ /* 0x000fea0003800200 */
.L_x_95:
        /* <DEDUP_REMOVED lines=9> */
[----:B0-----:R-:W-:-:S03]  /*92b0*/  IMAD.WIDE.U32 R2, R21, 0x38, R2 ;  /* 0x0000003815027825 */ /* 0x001fc600078e0002 */
[----:B------:R-:W-:Y:S01]  /*92c0*/  IADD3 R22, P0, PT, R2, 0x18, RZ ;  /* 0x0000001802167810 */ /* 0x000fe20007f1e0ff */
[----:B-1----:R-:W-:-:S04]  /*92d0*/  IMAD.WIDE.U32 R4, R19, 0x38, R4 ;  /* 0x0000003813047825 */ /* 0x002fc800078e0004 */
[----:B------:R-:W-:Y:S01]  /*92e0*/  IMAD.X R23, R3, 0x1, R17, P0 ;  /* 0x0000000103177824 */ /* 0x000fe200000e0611 */
[----:B------:R-:W-:Y:S01]  /*92f0*/  IADD3 R27, P1, PT, R4, 0x18, RZ ;  /* 0x00000018041b7810 */ /* 0x000fe20007f3e0ff */
[----:B------:R-:W-:-:S04]  /*9300*/  IMAD R4, R18, 0x38, RZ ;  /* 0x0000003812047824 */ /* 0x000fc800078e02ff */
[----:B------:R-:W-:-:S08]  /*9310*/  IMAD.X R30, R5, 0x1, R4, P1 ;  /* 0x00000001051e7824 */ /* 0x000fd000008e0604 */
.L_x_98:
        /* <DEDUP_REMOVED lines=23> */
.L_x_94:
[----:B------:R-:W-:Y:S05]  /*9490*/  BSYNC.RECONVERGENT B1 ;  /* 0x0000000000017941 */ /* 0x000fea0003800200 */
.L_x_93:
[----:B-1----:R-:W2:Y:S04]  /*94a0*/  LDG.E R18, desc[UR24][R12.64] ;  /* 0x000000180c127981 */ /* 0x002ea8000c1e1900 */
[----:B------:R-:W3:Y:S04]  /*94b0*/  LDG.E R14, desc[UR24][R6.64] ;  /* 0x00000018060e7981 */ /* 0x000ee8000c1e1900 */
[----:B0-----:R-:W3:Y:S04]  /*94c0*/  LDG.E R3, desc[UR24][R8.64] ;  /* 0x0000001808037981 */ /* 0x001ee8000c1e1900 */
[----:B------:R-:W3:Y:S01]  /*94d0*/  LDG.E R2, desc[UR24][R10.64] ;  /* 0x000000180a027981 */ /* 0x000ee2000c1e1900 */
[----:B------:R-:W-:Y:S01]  /*94e0*/  BSSY.RECONVERGENT B1, `(.L_x_99) ;  /* 0x0000086000017945 */ /* 0x000fe20003800200 */
[----:B--2---:R-:W-:-:S02]  /*94f0*/  ISETP.GE.AND P0, PT, R18, 0x1, PT ;  /* 0x000000011200780c */ /* 0x004fc40003f06270 */
[----:B---3--:R-:W-:-:S11]  /*9500*/  IADD3 R14, PT, PT, R2, R3, R14 ;  /* 0x00000003020e7210 */ /* 0x008fd60007ffe00e */
[----:B------:R-:W-:Y:S05]  /*9510*/  @!P0 BRA `(.L_x_100) ;  /* 0x0000000800088947 */ /* 0x000fea0003800000 */
[----:B------:R-:W0:Y:S02]  /*9520*/  LDC.64 R2, c[0x0][0x4a8] ;  /* 0x00012a00ff027b82 */ /* 0x000e240000000a00 */
[----:B0-----:R-:W-:-:S05]  /*9530*/  IMAD.WIDE R2, R0, 0x4, R2 ;  /* 0x0000000400027825 */ /* 0x001fca00078e0202 */
[----:B------:R-:W2:Y:S01]  /*9540*/  LDG.E R12, desc[UR24][R2.64] ;  /* 0x00000018020c7981 */ /* 0x000ea2000c1e1900 */
[C---:B------:R-:W-:Y:S01]  /*9550*/  ISETP.GE.U32.AND P1, PT, R18.reuse, 0x4, PT ;  /* 0x000000041200780c */ /* 0x040fe20003f26070 */
[----:B------:R-:W-:Y:S01]  /*9560*/  BSSY.RECONVERGENT B2, `(.L_x_101) ;  /* 0x0000056000027945 */ /* 0x000fe20003800200 */
[----:B------:R-:W-:Y:S01]  /*9570*/  LOP3.LUT R13, R18, 0x3, RZ, 0xc0, !PT ;  /* 0x00000003120d7812 */ /* 0x000fe200078ec0ff */
[----:B------:R-:W-:Y:S01]  /*9580*/  IMAD.MOV.U32 R17, RZ, RZ, RZ ;  /* 0x000000ffff117224 */ /* 0x000fe200078e00ff */
[----:B------:R-:W-:Y:S02]  /*9590*/  SHF.R.S32.HI R15, RZ, 0x1f, R14 ;  /* 0x0000001fff0f7819 */ /* 0x000fe4000001140e */
[----:B------:R-:W-:Y:S02]  /*95a0*/  ISETP.NE.AND P0, PT, R13, RZ, PT ;  /* 0x000000ff0d00720c */ /* 0x000fe40003f05270 */
[----:B--2---:R-:W-:-:S05]  /*95b0*/  SHF.R.S32.HI R16, RZ, 0x1f, R12 ;  /* 0x0000001fff107819 */ /* 0x004fca000001140c */
[----:B------:R-:W-:Y:S06]  /*95c0*/  @!P1 BRA `(.L_x_102) ;  /* 0x00000004003c9947 */ /* 0x000fec0003800000 */
[----:B------:R-:W0:Y:S01]  /*95d0*/  LDC.64 R4, c[0x0][0x3b0] ;  /* 0x0000ec00ff047b82 */ /* 0x000e220000000a00 */
[----:B------:R-:W-:Y:S01]  /*95e0*/  LOP3.LUT R17, R18, 0x7ffffffc, RZ, 0xc0, !PT ;  /* 0x7ffffffc12117812 */ /* 0x000fe200078ec0ff */
[----:B------:R-:W-:-:S04]  /*95f0*/  IMAD R29, R15, 0x38, RZ ;  /* 0x000000380f1d7824 */ /* 0x000fc800078e02ff */
[----:B------:R-:W-:Y:S02]  /*9600*/  IMAD.MOV R18, RZ, RZ, -R17 ;  /* 0x000000ffff127224 */ /* 0x000fe400078e0a11 */
[----:B------:R-:W1:Y:S01]  /*9610*/  LDC.64 R2, c[0x0][0x398] ;  /* 0x0000e600ff027b82 */ /* 0x000e620000000a00 */
[----:B0-----:R-:W-:-:S03]  /*9620*/  IMAD.WIDE.U32 R4, R12, 0x38, R4 ;  /* 0x000000380c047825 */ /* 0x001fc600078e0004 */
[----:B------:R-:W-:Y:S01]  /*9630*/  IADD3 R19, P2, PT, R4, 0x70, RZ ;  /* 0x0000007004137810 */ /* 0x000fe20007f5e0ff */
[----:B------:R-:W-:Y:S02]  /*9640*/  IMAD R4, R16, 0x38, RZ ;  /* 0x0000003810047824 */ /* 0x000fe400078e02ff */
[----:B-1----:R-:W-:-:S03]  /*9650*/  IMAD.WIDE.U32 R2, R14, 0x38, R2 ;  /* 0x000000380e027825 */ /* 0x002fc600078e0002 */
[----:B------:R-:W-:Y:S02]  /*9660*/  IADD3.X R32, PT, PT, R5, R4, RZ, P2, !PT ;  /* 0x0000000405207210 */ /* 0x000fe400017fe4ff */
[----:B------:R-:W-:-:S04]  /*9670*/  IADD3 R28, P1, PT, R2, 0x70, RZ ;  /* 0x00000070021c7810 */ /* 0x000fc80007f3e0ff */
[----:B------:R-:W-:-:S09]  /*9680*/  IADD3.X R29, PT, PT, R3, R29, RZ, P1, !PT ;  /* 0x0000001d031d7210 */ /* 0x000fd20000ffe4ff */
.L_x_103:
[----:B------:R-:W-:Y:S01]  /*9690*/  IMAD.MOV.U32 R4, RZ, RZ, R28 ;  /* 0x000000ffff047224 */ /* 0x000fe200078e001c */
[----:B------:R-:W-:-:S05]  /*96a0*/  MOV R5, R29 ;  /* 0x0000001d00057202 */ /* 0x000fca0000000f00 */
[----:B0-----:R-:W2:Y:S04]  /*96b0*/  LDG.E.64 R38, desc[UR24][R4.64+-0x70] ;  /* 0xffff901804267981 */ /* 0x001ea8000c1e1b00 */
[----:B------:R-:W3:Y:S04]  /*96c0*/  LDG.E.64 R20, desc[UR24][R4.64+-0x68] ;  /* 0xffff981804147981 */ /* 0x000ee8000c1e1b00 */
[----:B------:R-:W4:Y:S04]  /*96d0*/  LDG.E.64 R22, desc[UR24][R4.64+-0x60] ;  /* 0xffffa01804167981 */ /* 0x000f28000c1e1b00 */
[----:B------:R-:W5:Y:S04]  /*96e0*/  LDG.E.64 R24, desc[UR24][R4.64+-0x58] ;  /* 0xffffa81804187981 */ /* 0x000f68000c1e1b00 */
[----:B------:R-:W5:Y:S04]  /*96f0*/  LDG.E.64 R26, desc[UR24][R4.64+-0x50] ;  /* 0xffffb018041a7981 */ /* 0x000f68000c1e1b00 */
[----:B------:R-:W5:Y:S04]  /*9700*/  LDG.E.64 R28, desc[UR24][R4.64+-0x48] ;  /* 0xffffb818041c7981 */ /* 0x000f68000c1e1b00 */
[----:B------:R-:W5:Y:S01]  /*9710*/  LDG.E.64 R30, desc[UR24][R4.64+-0x40] ;  /* 0xffffc018041e7981 */ /* 0x000f62000c1e1b00 */
[----:B------:R-:W-:Y:S01]  /*9720*/  IMAD.MOV.U32 R2, RZ, RZ, R19 ;  /* 0x000000ffff027224 */ /* 0x000fe200078e0013 */
[----:B------:R-:W-:-:S05]  /*9730*/  MOV R3, R32 ;  /* 0x0000002000037202 */ /* 0x000fca0000000f00 */
        /* <DEDUP_REMOVED lines=42> */
[----:B------:R-:W-:Y:S01]  /*99e0*/  VIADD R18, R18, 0x4 ;  /* 0x0000000412127836 */ /* 0x000fe20000000000 */
[----:B------:R-:W-:-:S02]  /*99f0*/  IADD3 R19, P3, PT, R2, 0xe0, RZ ;  /* 0x000000e002137810 */ /* 0x000fc40007f7e0ff */
[----:B--2---:R-:W-:Y:S02]  /*9a00*/  IADD3 R28, P2, PT, R4, 0xe0, RZ ;  /* 0x000000e0041c7810 */ /* 0x004fe40007f5e0ff */
[----:B------:R-:W-:Y:S01]  /*9a10*/  ISETP.NE.AND P1, PT, R18, RZ, PT ;  /* 0x000000ff1200720c */ /* 0x000fe20003f25270 */
[----:B---3--:R-:W-:Y:S01]  /*9a20*/  IMAD.X R32, RZ, RZ, R3, P3 ;  /* 0x000000ffff207224 */ /* 0x008fe200018e0603 */
[----:B------:R-:W-:Y:S01]  /*9a30*/  IADD3.X R29, PT, PT, RZ, R5, RZ, P2, !PT ;  /* 0x00000005ff1d7210 */ /* 0x000fe200017fe4ff */
        /* <DEDUP_REMOVED lines=8> */
.L_x_102:
[----:B------:R-:W-:Y:S05]  /*9ac0*/  BSYNC.RECONVERGENT B2 ;  /* 0x0000000000027941 */ /* 0x000fea0003800200 */
.L_x_101:
[----:B------:R-:W-:Y:S05]  /*9ad0*/  @!P0 BRA `(.L_x_100) ;  /* 0x0000000000988947 */ /* 0x000fea0003800000 */
[----:B------:R-:W1:Y:S01]  /*9ae0*/  LDC.64 R4, c[0x0][0x3b0] ;  /* 0x0000ec00ff047b82 */ /* 0x000e620000000a00 */
[-C--:B------:R-:W-:Y:S01]  /*9af0*/  IADD3 R19, P0, PT, R14, R17.reuse, RZ ;  /* 0x000000110e137210 */ /* 0x080fe20007f1e0ff */
[----:B0-----:R-:W-:Y:S01]  /*9b00*/  IMAD.MOV R24, RZ, RZ, -R13 ;  /* 0x000000ffff187224 */ /* 0x001fe200078e0a0d */
[----:B------:R-:W-:Y:S02]  /*9b10*/  IADD3 R17, P1, PT, R12, R17, RZ ;  /* 0x000000110c117210 */ /* 0x000fe40007f3e0ff */
[----:B------:R-:W-:-:S03]  /*9b20*/  IADD3.X R15, PT, PT, RZ, R15, RZ, P0, !PT ;  /* 0x0000000fff0f7210 */ /* 0x000fc600007fe4ff */
[----:B------:R-:W0:Y:S01]  /*9b30*/  LDC.64 R2, c[0x0][0x398] ;  /* 0x0000e600ff027b82 */ /* 0x000e220000000a00 */
[----:B------:R-:W-:Y:S02]  /*9b40*/  IMAD.X R16, RZ, RZ, R16, P1 ;  /* 0x000000ffff107224 */ /* 0x000fe400008e0610 */
[----:B------:R-:W-:Y:S02]  /*9b50*/  IMAD R15, R15, 0x38, RZ ;  /* 0x000000380f0f7824 */ /* 0x000fe400078e02ff */
[----:B-1----:R-:W-:-:S03]  /*9b60*/  IMAD.WIDE.U32 R4, R17, 0x38, R4 ;  /* 0x0000003811047825 */ /* 0x002fc600078e0004 */
[----:B------:R-:W-:Y:S01]  /*9b70*/  IADD3 R25, P1, PT, R4, 0x18, RZ ;  /* 0x0000001804197810 */ /* 0x000fe20007f3e0ff */
[----:B------:R-:W-:Y:S02]  /*9b80*/  IMAD R4, R16, 0x38, RZ ;  /* 0x0000003810047824 */ /* 0x000fe400078e02ff */
[----:B0-----:R-:W-:-:S03]  /*9b90*/  IMAD.WIDE.U32 R2, R19, 0x38, R2 ;  /* 0x0000003813027825 */ /* 0x001fc600078e0002 */
[----:B------:R-:W-:Y:S02]  /*9ba0*/  IADD3.X R28, PT, PT, R5, R4, RZ, P1, !PT ;  /* 0x00000004051c7210 */ /* 0x000fe40000ffe4ff */
[----:B------:R-:W-:-:S04]  /*9bb0*/  IADD3 R20, P0, PT, R2, 0x18, RZ ;  /* 0x0000001802147810 */ /* 0x000fc80007f1e0ff */
[----:B------:R-:W-:-:S09]  /*9bc0*/  IADD3.X R21, PT, PT, R3, R15, RZ, P0, !PT ;  /* 0x0000000f03157210 */ /* 0x000fd200007fe4ff */
.L_x_104:
[----:B-1----:R-:W2:Y:S04]  /*9bd0*/  LDG.E.64 R26, desc[UR24][R20.64+-0x18] ;  /* 0xffffe818141a7981 */ /* 0x002ea8000c1e1b00 */
[----:B------:R-:W3:Y:S04]  /*9be0*/  LDG.E.64 R2, desc[UR24][R20.64+-0x10] ;  /* 0xfffff01814027981 */ /* 0x000ee8000c1e1b00 */
[----:B------:R-:W4:Y:S04]  /*9bf0*/  LDG.E.64 R4, desc[UR24][R20.64+-0x8] ;  /* 0xfffff81814047981 */ /* 0x000f28000c1e1b00 */
[----:B------:R-:W5:Y:S04]  /*9c00*/  LDG.E.64 R12, desc[UR24][R20.64] ;  /* 0x00000018140c7981 */ /* 0x000f68000c1e1b00 */
[----:B------:R-:W5:Y:S04]  /*9c10*/  LDG.E.64 R14, desc[UR24][R20.64+0x8] ;  /* 0x00000818140e7981 */ /* 0x000f68000c1e1b00 */
[----:B------:R-:W5:Y:S04]  /*9c20*/  LDG.E.64 R16, desc[UR24][R20.64+0x10] ;  /* 0x0000101814107981 */ /* 0x000f68000c1e1b00 */
[----:B------:R0:W5:Y:S01]  /*9c30*/  LDG.E.64 R18, desc[UR24][R20.64+0x18] ;  /* 0x0000181814127981 */ /* 0x000162000c1e1b00 */
[----:B------:R-:W-:Y:S01]  /*9c40*/  IMAD.MOV.U32 R22, RZ, RZ, R25 ;  /* 0x000000ffff167224 */ /* 0x000fe200078e0019 */
[----:B------:R-:W-:Y:S01]  /*9c50*/  MOV R23, R28 ;  /* 0x0000001c00177202 */ /* 0x000fe20000000f00 */
[----:B------:R-:W-:-:S03]  /*9c60*/  VIADD R24, R24, 0x1 ;  /* 0x0000000118187836 */ /* 0x000fc60000000000 */
[----:B------:R-:W-:Y:S02]  /*9c70*/  IADD3 R25, P2, PT, R22, 0x38, RZ ;  /* 0x0000003816197810 */ /* 0x000fe40007f5e0ff */
[----:B------:R-:W-:Y:S02]  /*9c80*/  ISETP.NE.AND P0, PT, R24, RZ, PT ;  /* 0x000000ff1800720c */ /* 0x000fe40003f05270 */
[----:B0-----:R-:W-:Y:S01]  /*9c90*/  IADD3 R20, P1, PT, R20, 0x38, RZ ;  /* 0x0000003814147810 */ /* 0x001fe20007f3e0ff */
[----:B------:R-:W-:-:S03]  /*9ca0*/  IMAD.X R28, RZ, RZ, R23, P2 ;  /* 0x000000ffff1c7224 */ /* 0x000fc600010e0617 */
[----:B------:R-:W-:Y:S01]  /*9cb0*/  IADD3.X R21, PT, PT, RZ, R21, RZ, P1, !PT ;  /* 0x00000015ff157210 */ /* 0x000fe20000ffe4ff */
        /* <DEDUP_REMOVED lines=8> */
.L_x_100:
[----:B------:R-:W-:Y:S05]  /*9d40*/  BSYNC.RECONVERGENT B1 ;  /* 0x0000000000017941 */ /* 0x000fea0003800200 */
.L_x_99:
[----:B-1----:R-:W2:Y:S04]  /*9d50*/  LDG.E R16, desc[UR24][R10.64] ;  /* 0x000000180a107981 */ /* 0x002ea8000c1e1900 */
[----:B------:R-:W3:Y:S04]  /*9d60*/  LDG.E R12, desc[UR24][R6.64] ;  /* 0x00000018060c7981 */ /* 0x000ee8000c1e1900 */
[----:B0-----:R-:W3:Y:S01]  /*9d70*/  LDG.E R3, desc[UR24][R8.64] ;  /* 0x0000001808037981 */ /* 0x001ee2000c1e1900 */
[----:B------:R-:W-:Y:S01]  /*9d80*/  BSSY.RECONVERGENT B1, `(.L_x_105) ;  /* 0x0000086000017945 */ /* 0x000fe20003800200 */
[----:B--2---:R-:W-:-:S02]  /*9d90*/  ISETP.GE.AND P0, PT, R16, 0x1, PT ;  /* 0x000000011000780c */ /* 0x004fc40003f06270 */
[----:B---3--:R-:W-:-:S11]  /*9da0*/  IADD3 R12, PT, PT, R12, R3, RZ ;  /* 0x000000030c0c7210 */ /* 0x008fd60007ffe0ff */
        /* <DEDUP_REMOVED lines=24> */
.L_x_109:
        /* <DEDUP_REMOVED lines=67> */
.L_x_108:
[----:B------:R-:W-:Y:S05]  /*a360*/  BSYNC.RECONVERGENT B2 ;  /* 0x0000000000027941 */ /* 0x000fea0003800200 */
.L_x_107:
        /* <DEDUP_REMOVED lines=16> */
.L_x_110:
        /* <DEDUP_REMOVED lines=23> */
.L_x_106:
[----:B------:R-:W-:Y:S05]  /*a5e0*/  BSYNC.RECONVERGENT B1 ;  /* 0x0000000000017941 */ /* 0x000fea0003800200 */
.L_x_105:
[----:B-1----:R-:W2:Y:S01]  /*a5f0*/  LDG.E R12, desc[UR24][R8.64] ;  /* 0x00000018080c7981 */ /* 0x002ea2000c1e1900 */
[----:B0-----:R-:W0:Y:S02]  /*a600*/  LDC.64 R2, c[0x0][0x4b8] ;  /* 0x00012e00ff027b82 */ /* 0x001e240000000a00 */
[----:B0-----:R-:W-:Y:S01]  /*a610*/  IMAD.WIDE R2, R0, 0x4, R2 ;  /* 0x0000000400027825 */ /* 0x001fe200078e0202 */
[----:B--2---:R-:W-:-:S13]  /*a620*/  ISETP.GE.AND P0, PT, R12, 0x1, PT ;  /* 0x000000010c00780c */ /* 0x004fda0003f06270 */
[----:B------:R-:W-:Y:S05]  /*a630*/  @!P0 BRA `(.L_x_86) ;  /* 0x0000000800048947 */ /* 0x000fea0003800000 */
[----:B------:R-:W2:Y:S04]  /*a640*/  LDG.E R0, desc[UR24][R2.64] ;  /* 0x0000001802007981 */ /* 0x000ea8000c1e1900 */
[----:B------:R-:W3:Y:S01]  /*a650*/  LDG.E R6, desc[UR24][R6.64] ;  /* 0x0000001806067981 */ /* 0x000ee2000c1e1900 */
[C---:B------:R-:W-:Y:S01]  /*a660*/  ISETP.GE.U32.AND P1, PT, R12.reuse, 0x4, PT ;  /* 0x000000040c00780c */ /* 0x040fe20003f26070 */
[----:B------:R-:W-:Y:S01]  /*a670*/  BSSY.RECONVERGENT B1, `(.L_x_111) ;  /* 0x0000056000017945 */ /* 0x000fe20003800200 */
[----:B------:R-:W-:Y:S01]  /*a680*/  LOP3.LUT R8, R12, 0x3, RZ, 0xc0, !PT ;  /* 0x000000030c087812 */ /* 0x000fe200078ec0ff */
[----:B------:R-:W-:-:S03]  /*a690*/  HFMA2 R9, -RZ, RZ, 0, 0 ;  /* 0x00000000ff097431 */ /* 0x000fc600000001ff */
[----:B------:R-:W-:Y:S02]  /*a6a0*/  ISETP.NE.AND P0, PT, R8, RZ, PT ;  /* 0x000000ff0800720c */ /* 0x000fe40003f05270 */
[----:B--2---:R-:W-:Y:S02]  /*a6b0*/  SHF.R.S32.HI R10, RZ, 0x1f, R0 ;  /* 0x0000001fff0a7819 */ /* 0x004fe40000011400 */
[----:B---3--:R-:W-:-:S03]  /*a6c0*/  SHF.R.S32.HI R11, RZ, 0x1f, R6 ;  /* 0x0000001fff0b7819 */ /* 0x008fc60000011406 */
[----:B------:R-:W-:Y:S06]  /*a6d0*/  @!P1 BRA `(.L_x_112) ;  /* 0x00000004003c9947 */ /* 0x000fec0003800000 */
[----:B------:R-:W0:Y:S01]  /*a6e0*/  LDC.64 R2, c[0x0][0x398] ;  /* 0x0000e600ff027b82 */ /* 0x000e220000000a00 */
[----:B------:R-:W-:Y:S01]  /*a6f0*/  LOP3.LUT R9, R12, 0x7ffffffc, RZ, 0xc0, !PT ;  /* 0x7ffffffc0c097812 */ /* 0x000fe200078ec0ff */
[----:B------:R-:W-:Y:S02]  /*a700*/  IMAD R21, R11, 0x38, RZ ;  /* 0x000000380b157824 */ /* 0x000fe400078e02ff */
[----:B------:R-:W-:Y:S01]  /*a710*/  IMAD R25, R10, 0x38, RZ ;  /* 0x000000380a197824 */ /* 0x000fe200078e02ff */
[----:B------:R-:W-:-:S03]  /*a720*/  IADD3 R7, PT, PT, -R9, RZ, RZ ;  /* 0x000000ff09077210 */ /* 0x000fc60007ffe1ff */
[----:B------:R-:W1:Y:S01]  /*a730*/  LDC.64 R4, c[0x0][0x3c0] ;  /* 0x0000f000ff047b82 */ /* 0x000e620000000a00 */
[----:B0-----:R-:W-:-:S03]  /*a740*/  IMAD.WIDE.U32 R2, R6, 0x38, R2 ;  /* 0x0000003806027825 */ /* 0x001fc600078e0002 */
[----:B------:R-:W-:Y:S01]  /*a750*/  IADD3 R20, P1, PT, R2, 0x70, RZ ;  /* 0x0000007002147810 */ /* 0x000fe20007f3e0ff */
[----:B-1----:R-:W-:-:S04]  /*a760*/  IMAD.WIDE.U32 R4, R0, 0x38, R4 ;  /* 0x0000003800047825 */ /* 0x002fc800078e0004 */
[----:B------:R-:W-:Y:S01]  /*a770*/  IMAD.X R21, R3, 0x1, R21, P1 ;  /* 0x0000000103157824 */ /* 0x000fe200008e0615 */
[----:B------:R-:W-:-:S05]  /*a780*/  IADD3 R24, P2, PT, R4, 0x70, RZ ;  /* 0x0000007004187810 */ /* 0x000fca0007f5e0ff */
[----:B------:R-:W-:-:S08]  /*a790*/  IMAD.X R25, R5, 0x1, R25, P2 ;  /* 0x0000000105197824 */ /* 0x000fd000010e0619 */
.L_x_113:
        /* <DEDUP_REMOVED lines=56> */
[----:B---3--:R-:W-:Y:S01]  /*ab20*/  IADD3 R24, P3, PT, R2, 0xe0, RZ ;  /* 0x000000e002187810 */ /* 0x008fe20007f7e0ff */
[----:B------:R-:W-:-:S03]  /*ab30*/  IMAD.X R21, RZ, RZ, R5, P2 ;  /* 0x000000ffff157224 */ /* 0x000fc600010e0605 */
        /* <DEDUP_REMOVED lines=9> */
.L_x_112:
[----:B------:R-:W-:Y:S05]  /*abd0*/  BSYNC.RECONVERGENT B1 ;  /* 0x0000000000017941 */ /* 0x000fea0003800200 */
.L_x_111:
        /* <DEDUP_REMOVED lines=16> */
.L_x_114:
[----:B0-----:R-:W2:Y:S04]  /*ace0*/  LDG.E.64 R18, desc[UR24][R14.64+-0x18] ;  /* 0xffffe8180e127981 */ /* 0x001ea8000c1e1b00 */
        /* <DEDUP_REMOVED lines=22> */
.L_x_86:
[----:B------:R-:W-:Y:S05]  /*ae50*/  BSYNC.RECONVERGENT B0 ;  /* 0x0000000000007941 */ /* 0x000fea0003800200 */
.L_x_85:
[----:B------:R-:W-:Y:S06]  /*ae60*/  BAR.SYNC.DEFER_BLOCKING 0x0 ;  /* 0x0000000000007b1d */ /* 0x000fec0000010000 */
[----:B------:R-:W-:Y:S05]  /*ae70*/  EXIT ;  /* 0x000000000000794d */ /* 0x000fea0003800000 */
.L_x_115:
[----:B------:R-:W-:-:S00]  /*ae80*/  BRA `(.L_x_115) ;  /* 0xfffffffc00fc7947 */ /* 0x000fc0000383ffff */
[----:B------:R-:W-:-:S00]  /*ae90*/  NOP ;  /* 0x0000000000007918 */ /* 0x000fc00000000000 */
        /* <DEDUP_REMOVED lines=14> */
.L_x_120:


//--------------------- .nv.shared.reserved.0     --------------------------
	.section	.nv.shared.reserved.0,"aw",@nobits
	.weak		__nv_reservedSMEM_offset_0_alias
	.size		__nv_reservedSMEM_offset_0_alias, 0, 64
	.other		__nv_reservedSMEM_offset_0_alias,@"STO_CUDA_RESERVED_SHARED STV_DEFAULT"
__nv_reservedSMEM_offset_0_alias:
	.zero		0
	.zero		64


//--------------------- .nv.global                --------------------------
	.section	.nv.global,"aw",@nobits
	.align	8
.nv.global:
	.type		d_D,@object
	.size		d_D,(.L_0 - d_D)
d_D:
	.zero		1120000
.L_0:


//--------------------- .nv.constant0._Z3funPiS_iP1PS1_S1_S1_S1_S1_S_S_S_S_S_S_S_S_S_S_S_S_S_S_S_S_S_S_S_S_S_S_S_S_S_S_S_S_S_S_S_ --------------------------
	.section	.nv.constant0._Z3funPiS_iP1PS1_S1_S1_S1_S1_S_S_S_S_S_S_S_S_S_S_S_S_S_S_S_S_S_S_S_S_S_S_S_S_S_S_S_S_S_S_S_,"a",@progbits
	.sectionflags	@""
	.align	4
.nv.constant0._Z3funPiS_iP1PS1_S1_S1_S1_S1_S_S_S_S_S_S_S_S_S_S_S_S_S_S_S_S_S_S_S_S_S_S_S_S_S_S_S_S_S_S_S_:
	.zero		1216


//--------------------- SYMBOLS --------------------------

	.type		.nv.reservedSmem.offset0,@object
	.size		.nv.reservedSmem.offset0,0x4
